	.headerflags	@"EF_CUDA_TEXMODE_UNIFIED EF_CUDA_64BIT_ADDRESS EF_CUDA_ACCELERATORS EF_CUDA_SM90 EF_CUDA_VIRTUAL_SM(EF_CUDA_SM90)"
	.elftype	@"ET_EXEC"


//--------------------- .nv.info                  --------------------------
	.section	.nv.info,"",@"SHT_CUDA_INFO"
	.align	4


	//----- nvinfo : EIATTR_REGCOUNT
	.align		4
        /*0000*/ 	.byte	0x04, 0x2f
        /*0002*/ 	.short	(.L_3 - .L_2)
	.align		4
.L_2:
        /*0004*/ 	.word	index@(triton_poi_fused_add_cat_clone_relu_threshold_backward_24)
        /*0008*/ 	.word	0x00000050


	//----- nvinfo : EIATTR_MIN_STACK_SIZE
	.align		4
.L_3:
        /*000c*/ 	.byte	0x04, 0x12
        /*000e*/ 	.short	(.L_5 - .L_4)
	.align		4
.L_4:
        /*0010*/ 	.word	index@(triton_poi_fused_add_cat_clone_relu_threshold_backward_24)
        /*0014*/ 	.word	0x00000000


	//----- nvinfo : EIATTR_FRAME_SIZE
	.align		4
.L_5:
        /*0018*/ 	.byte	0x04, 0x11
        /*001a*/ 	.short	(.L_7 - .L_6)
	.align		4
.L_6:
        /*001c*/ 	.word	index@(triton_poi_fused_add_cat_clone_relu_threshold_backward_24)
        /*0020*/ 	.word	0x00000000


	//----- nvinfo : EIATTR_MIN_STACK_SIZE
	.align		4
.L_7:
        /*0024*/ 	.byte	0x04, 0x12
        /*0026*/ 	.short	(.L_9 - .L_8)
	.align		4
.L_8:
        /*0028*/ 	.word	index@(triton_poi_fused_add_cat_clone_relu_threshold_backward_24)
        /*002c*/ 	.word	0x00000000
.L_9:


//--------------------- .nv.info.triton_poi_fused_add_cat_clone_relu_threshold_backward_24 --------------------------
	.section	.nv.info.triton_poi_fused_add_cat_clone_relu_threshold_backward_24,"",@"SHT_CUDA_INFO"
	.sectionflags	@""
	.align	4


	//----- nvinfo : EIATTR_CUDA_API_VERSION
	.align		4
        /*0000*/ 	.byte	0x04, 0x37
        /*0002*/ 	.short	(.L_11 - .L_10)
.L_10:
        /*0004*/ 	.word	0x0000007c


	//----- nvinfo : EIATTR_KPARAM_INFO
	.align		4
.L_11:
        /*0008*/ 	.byte	0x04, 0x17
        /*000a*/ 	.short	(.L_13 - .L_12)
.L_12:
        /*000c*/ 	.word	0x00000000
        /*0010*/ 	.short	0x000e
        /*0012*/ 	.short	0x006c
        /*0014*/ 	.byte	0x00, 0xf0, 0x11, 0x00


	//----- nvinfo : EIATTR_KPARAM_INFO
	.align		4
.L_13:
        /*0018*/ 	.byte	0x04, 0x17
        /*001a*/ 	.short	(.L_15 - .L_14)
.L_14:
        /*001c*/ 	.word	0x00000000
        /*0020*/ 	.short	0x000d
        /*0022*/ 	.short	0x0068
        /*0024*/ 	.byte	0x00, 0xf0, 0x11, 0x00


	//----- nvinfo : EIATTR_KPARAM_INFO
	.align		4
.L_15:
        /*0028*/ 	.byte	0x04, 0x17
        /*002a*/ 	.short	(.L_17 - .L_16)
.L_16:
        /*002c*/ 	.word	0x00000000
        /*0030*/ 	.short	0x000c
        /*0032*/ 	.short	0x0060
        /*0034*/ 	.byte	0x00, 0xf4, 0x21, 0x00


	//----- nvinfo : EIATTR_KPARAM_INFO
	.align		4
.L_17:
        /*0038*/ 	.byte	0x04, 0x17
        /*003a*/ 	.short	(.L_19 - .L_18)
.L_18:
        /*003c*/ 	.word	0x00000000
        /*0040*/ 	.short	0x000b
        /*0042*/ 	.short	0x0058
        /*0044*/ 	.byte	0x00, 0xf4, 0x21, 0x00


	//----- nvinfo : EIATTR_KPARAM_INFO
	.align		4
.L_19:
        /*0048*/ 	.byte	0x04, 0x17
        /*004a*/ 	.short	(.L_21 - .L_20)
.L_20:
        /*004c*/ 	.word	0x00000000
        /*0050*/ 	.short	0x000a
        /*0052*/ 	.short	0x0050
        /*0054*/ 	.byte	0x00, 0xf4, 0x21, 0x00


	//----- nvinfo : EIATTR_KPARAM_INFO
	.align		4
.L_21:
        /*0058*/ 	.byte	0x04, 0x17
        /*005a*/ 	.short	(.L_23 - .L_22)
.L_22:
        /*005c*/ 	.word	0x00000000
        /*0060*/ 	.short	0x0009
        /*0062*/ 	.short	0x0048
        /*0064*/ 	.byte	0x00, 0xf4, 0x21, 0x00


	//----- nvinfo : EIATTR_KPARAM_INFO
	.align		4
.L_23:
        /*0068*/ 	.byte	0x04, 0x17
        /*006a*/ 	.short	(.L_25 - .L_24)
.L_24:
        /*006c*/ 	.word	0x00000000
        /*0070*/ 	.short	0x0008
        /*0072*/ 	.short	0x0040
        /*0074*/ 	.byte	0x00, 0xf4, 0x21, 0x00


	//----- nvinfo : EIATTR_KPARAM_INFO
	.align		4
.L_25:
        /*0078*/ 	.byte	0x04, 0x17
        /*007a*/ 	.short	(.L_27 - .L_26)
.L_26:
        /*007c*/ 	.word	0x00000000
        /*0080*/ 	.short	0x0007
        /*0082*/ 	.short	0x0038
        /*0084*/ 	.byte	0x00, 0xf4, 0x21, 0x00


	//----- nvinfo : EIATTR_KPARAM_INFO
	.align		4
.L_27:
        /*0088*/ 	.byte	0x04, 0x17
        /*008a*/ 	.short	(.L_29 - .L_28)
.L_28:
        /*008c*/ 	.word	0x00000000
        /*0090*/ 	.short	0x0006
        /*0092*/ 	.short	0x0030
        /*0094*/ 	.byte	0x00, 0xf4, 0x21, 0x00


	//----- nvinfo : EIATTR_KPARAM_INFO
	.align		4
.L_29:
        /*0098*/ 	.byte	0x04, 0x17
        /*009a*/ 	.short	(.L_31 - .L_30)
.L_30:
        /*009c*/ 	.word	0x00000000
        /*00a0*/ 	.short	0x0005
        /*00a2*/ 	.short	0x0028
        /*00a4*/ 	.byte	0x00, 0xf4, 0x21, 0x00


	//----- nvinfo : EIATTR_KPARAM_INFO
	.align		4
.L_31:
        /*00a8*/ 	.byte	0x04, 0x17
        /*00aa*/ 	.short	(.L_33 - .L_32)
.L_32:
        /*00ac*/ 	.word	0x00000000
        /*00b0*/ 	.short	0x0004
        /*00b2*/ 	.short	0x0020
        /*00b4*/ 	.byte	0x00, 0xf4, 0x21, 0x00


	//----- nvinfo : EIATTR_KPARAM_INFO
	.align		4
.L_33:
        /*00b8*/ 	.byte	0x04, 0x17
        /*00ba*/ 	.short	(.L_35 - .L_34)
.L_34:
        /*00bc*/ 	.word	0x00000000
        /*00c0*/ 	.short	0x0003
        /*00c2*/ 	.short	0x0018
        /*00c4*/ 	.byte	0x00, 0xf4, 0x21, 0x00


	//----- nvinfo : EIATTR_KPARAM_INFO
	.align		4
.L_35:
        /*00c8*/ 	.byte	0x04, 0x17
        /*00ca*/ 	.short	(.L_37 - .L_36)
.L_36:
        /*00cc*/ 	.word	0x00000000
        /*00d0*/ 	.short	0x0002
        /*00d2*/ 	.short	0x0010
        /*00d4*/ 	.byte	0x00, 0xf4, 0x21, 0x00


	//----- nvinfo : EIATTR_KPARAM_INFO
	.align		4
.L_37:
        /*00d8*/ 	.byte	0x04, 0x17
        /*00da*/ 	.short	(.L_39 - .L_38)
.L_38:
        /*00dc*/ 	.word	0x00000000
        /*00e0*/ 	.short	0x0001
        /*00e2*/ 	.short	0x0008
        /*00e4*/ 	.byte	0x00, 0xf4, 0x21, 0x00


	//----- nvinfo : EIATTR_KPARAM_INFO
	.align		4
.L_39:
        /*00e8*/ 	.byte	0x04, 0x17
        /*00ea*/ 	.short	(.L_41 - .L_40)
.L_40:
        /*00ec*/ 	.word	0x00000000
        /*00f0*/ 	.short	0x0000
        /*00f2*/ 	.short	0x0000
        /*00f4*/ 	.byte	0x00, 0xf4, 0x21, 0x00


	//----- nvinfo : EIATTR_SPARSE_MMA_MASK
	.align		4
.L_41:
        /*00f8*/ 	.byte	0x03, 0x50
        /*00fa*/ 	.short	0x0000


	//----- nvinfo : EIATTR_MAXREG_COUNT
	.align		4
        /*00fc*/ 	.byte	0x03, 0x1b
        /*00fe*/ 	.short	0x00ff


	//----- nvinfo : EIATTR_EXIT_INSTR_OFFSETS
	.align		4
        /*0100*/ 	.byte	0x04, 0x1c
        /*0102*/ 	.short	(.L_43 - .L_42)


	//   ....[0]....
.L_42:
        /*0104*/ 	.word	0x00004fc0


	//   ....[1]....
        /*0108*/ 	.word	0x00004fe0


	//----- nvinfo : EIATTR_REQNTID
	.align		4
.L_43:
        /*010c*/ 	.byte	0x04, 0x10
        /*010e*/ 	.short	(.L_45 - .L_44)
.L_44:
        /*0110*/ 	.word	0x00000100
        /*0114*/ 	.word	0x00000001
        /*0118*/ 	.word	0x00000001


	//----- nvinfo : EIATTR_CBANK_PARAM_SIZE
	.align		4
.L_45:
        /*011c*/ 	.byte	0x03, 0x19
        /*011e*/ 	.short	0x0070


	//----- nvinfo : EIATTR_PARAM_CBANK
	.align		4
        /*0120*/ 	.byte	0x04, 0x0a
        /*0122*/ 	.short	(.L_47 - .L_46)
	.align		4
.L_46:
        /*0124*/ 	.word	index@(.nv.constant0.triton_poi_fused_add_cat_clone_relu_threshold_backward_24)
        /*0128*/ 	.short	0x0210
        /*012a*/ 	.short	0x0070


	//----- nvinfo : EIATTR_SW_WAR
	.align		4
.L_47:
        /*012c*/ 	.byte	0x04, 0x36
        /*012e*/ 	.short	(.L_49 - .L_48)
.L_48:
        /*0130*/ 	.word	0x00000008
.L_49:


//--------------------- .nv.callgraph             --------------------------
	.section	.nv.callgraph,"",@"SHT_CUDA_CALLGRAPH"
	.align	4
	.sectionentsize	8
	.align		4
        /*0000*/ 	.word	0x00000000
	.align		4
        /*0004*/ 	.word	0xffffffff
	.align		4
        /*0008*/ 	.word	0x00000000
	.align		4
        /*000c*/ 	.word	0xfffffffe
	.align		4
        /*0010*/ 	.word	0x00000000
	.align		4
        /*0014*/ 	.word	0xfffffffd
	.align		4
        /*0018*/ 	.word	0x00000000
	.align		4
        /*001c*/ 	.word	0xfffffffc


//--------------------- .nv.constant4             --------------------------
	.section	.nv.constant4,"a",@progbits
	.align	8
	.align		8
.nv.constant4:
        /*0000*/ 	.dword	_$_str
	.align		8
        /*0008*/ 	.dword	_$_str_$_2


//--------------------- .text.triton_poi_fused_add_cat_clone_relu_threshold_backward_24 --------------------------
	.section	.text.triton_poi_fused_add_cat_clone_relu_threshold_backward_24,"ax",@progbits
	.sectionflags	@"SHF_BARRIERS=1"
	.align	128
        .global         triton_poi_fused_add_cat_clone_relu_threshold_backward_24
        .type           triton_poi_fused_add_cat_clone_relu_threshold_backward_24,@function
        .size           triton_poi_fused_add_cat_clone_relu_threshold_backward_24,(.L_x_1 - triton_poi_fused_add_cat_clone_relu_threshold_backward_24)
        .other          triton_poi_fused_add_cat_clone_relu_threshold_backward_24,@"STO_CUDA_ENTRY STV_DEFAULT"
triton_poi_fused_add_cat_clone_relu_threshold_backward_24:
.text.triton_poi_fused_add_cat_clone_relu_threshold_backward_24:
[----:B------:R-:W0:Y:S01]  /*0000*/  LDC R1, c[0x0][0x28] ;  /* 0x00000a00ff017b82 */ /* 0x000e220000000800 */
[----:B------:R-:W1:Y:S07]  /*0010*/  S2R R74, SR_TID.X ;  /* 0x00000000004a7919 */ /* 0x000e6e0000002100 */
[----:B------:R-:W2:Y:S01]  /*0020*/  LDC.64 R26, c[0x0][0x260] ;  /* 0x00009800ff1a7b82 */ /* 0x000ea20000000a00 */
[----:B------:R-:W-:Y:S02]  /*0030*/  CS2R R8, SRZ ;  /* 0x0000000000087805 */ /* 0x000fe4000001ff00 */
[----:B------:R-:W-:Y:S01]  /*0040*/  CS2R R10, SRZ ;  /* 0x00000000000a7805 */ /* 0x000fe2000001ff00 */
[----:B------:R-:W3:Y:S01]  /*0050*/  S2R R54, SR_CTAID.X ;  /* 0x0000000000367919 */ /* 0x000ee20000002500 */
[----:B------:R-:W-:Y:S01]  /*0060*/  ULDC.64 UR6, c[0x0][0x208] ;  /* 0x0000820000067ab9 */ /* 0x000fe20000000a00 */
[----:B------:R-:W-:Y:S01]  /*0070*/  CS2R R16, SRZ ;  /* 0x0000000000107805 */ /* 0x000fe2000001ff00 */
[----:B------:R-:W4:Y:S01]  /*0080*/  S2R R52, SR_CTAID.Y ;  /* 0x0000000000347919 */ /* 0x000f220000002600 */
[----:B------:R-:W-:-:S02]  /*0090*/  CS2R R18, SRZ ;  /* 0x0000000000127805 */ /* 0x000fc4000001ff00 */
[----:B------:R-:W-:Y:S02]  /*00a0*/  CS2R R20, SRZ ;  /* 0x0000000000147805 */ /* 0x000fe4000001ff00 */
[----:B------:R-:W-:Y:S01]  /*00b0*/  CS2R R22, SRZ ;  /* 0x0000000000167805 */ /* 0x000fe2000001ff00 */
[----:B------:R-:W5:Y:S01]  /*00c0*/  S2UR UR5, SR_CgaCtaId ;  /* 0x00000000000579c3 */ /* 0x000f620000008800 */
[----:B------:R-:W-:Y:S01]  /*00d0*/  UMOV UR4, 0x400 ;  /* 0x0000040000047882 */ /* 0x000fe20000000000 */
[----:B------:R-:W-:Y:S02]  /*00e0*/  CS2R R44, SRZ ;  /* 0x00000000002c7805 */ /* 0x000fe4000001ff00 */
[----:B------:R-:W-:-:S04]  /*00f0*/  CS2R R46, SRZ ;  /* 0x00000000002e7805 */ /* 0x000fc8000001ff00 */
[----:B------:R-:W5:Y:S01]  /*0100*/  LDC.64 R66, c[0x0][0x210] ;  /* 0x00008400ff427b82 */ /* 0x000f620000000a00 */
[----:B------:R-:W-:Y:S02]  /*0110*/  CS2R R32, SRZ ;  /* 0x0000000000207805 */ /* 0x000fe4000001ff00 */
[----:B------:R-:W-:Y:S02]  /*0120*/  CS2R R34, SRZ ;  /* 0x0000000000227805 */ /* 0x000fe4000001ff00 */
[----:B------:R-:W-:Y:S02]  /*0130*/  CS2R R40, SRZ ;  /* 0x0000000000287805 */ /* 0x000fe4000001ff00 */
[----:B------:R-:W-:Y:S02]  /*0140*/  CS2R R42, SRZ ;  /* 0x00000000002a7805 */ /* 0x000fe4000001ff00 */
[----:B------:R-:W-:Y:S02]  /*0150*/  CS2R R36, SRZ ;  /* 0x0000000000247805 */ /* 0x000fe4000001ff00 */
[----:B------:R-:W-:Y:S01]  /*0160*/  CS2R R38, SRZ ;  /* 0x0000000000267805 */ /* 0x000fe2000001ff00 */
[----:B------:R-:W5:Y:S01]  /*0170*/  LDC.64 R68, c[0x0][0x238] ;  /* 0x00008e00ff447b82 */ /* 0x000f620000000a00 */
[C---:B-1----:R-:W-:Y:S01]  /*0180*/  LOP3.LUT R3, R74.reuse, 0x40, RZ, 0xc0, !PT ;  /* 0x000000404a037812 */ /* 0x042fe200078ec0ff */
[----:B------:R-:W-:Y:S01]  /*0190*/  IMAD.SHL.U32 R65, R74, 0x4, RZ ;  /* 0x000000044a417824 */ /* 0x000fe200078e00ff */
[----:B------:R-:W-:-:S02]  /*01a0*/  SHF.R.U32.HI R0, RZ, 0x4, R74 ;  /* 0x00000004ff007819 */ /* 0x000fc4000001164a */
[----:B------:R-:W-:Y:S01]  /*01b0*/  LOP3.LUT R2, R3, 0x80, R74, 0xf8, !PT ;  /* 0x0000008003027812 */ /* 0x000fe200078ef84a */
[----:B---3--:R-:W-:Y:S01]  /*01c0*/  IMAD.SHL.U32 R54, R54, 0x40, RZ ;  /* 0x0000004036367824 */ /* 0x008fe200078e00ff */
[----:B------:R-:W-:Y:S01]  /*01d0*/  SGXT.U32 R0, R0, 0x2 ;  /* 0x000000020000781a */ /* 0x000fe20000000000 */
[----:B------:R-:W-:Y:S01]  /*01e0*/  IMAD.MOV.U32 R72, RZ, RZ, 0x3e800000 ;  /* 0x3e800000ff487424 */ /* 0x000fe200078e00ff */
[----:B------:R-:W-:Y:S01]  /*01f0*/  SHF.R.U32.HI R5, RZ, 0x4, R2 ;  /* 0x00000004ff057819 */ /* 0x000fe20000011602 */
[----:B----4-:R-:W-:Y:S01]  /*0200*/  IMAD.SHL.U32 R28, R52, 0x40, RZ ;  /* 0x00000040341c7824 */ /* 0x010fe200078e00ff */
[----:B------:R-:W-:Y:S01]  /*0210*/  LOP3.LUT R59, R54, 0x3c, R65, 0xf8, !PT ;  /* 0x0000003c363b7812 */ /* 0x000fe200078ef841 */
[----:B------:R-:W1:Y:S01]  /*0220*/  LDC.64 R76, c[0x0][0x240] ;  /* 0x00009000ff4c7b82 */ /* 0x000e620000000a00 */
[----:B------:R-:W-:Y:S02]  /*0230*/  LOP3.LUT R7, R5, R0, RZ, 0xfc, !PT ;  /* 0x0000000005077212 */ /* 0x000fe400078efcff */
[----:B------:R-:W-:-:S02]  /*0240*/  ISETP.GE.AND P0, PT, R59, 0x100, PT ;  /* 0x000001003b00780c */ /* 0x000fc40003f06270 */
[----:B------:R-:W-:-:S04]  /*0250*/  LOP3.LUT R0, R28, R7, RZ, 0xfc, !PT ;  /* 0x000000071c007212 */ /* 0x000fc800078efcff */
[C---:B------:R-:W-:Y:S01]  /*0260*/  ISETP.LT.AND P1, PT, R0.reuse, 0x100, !P0 ;  /* 0x000001000000780c */ /* 0x040fe20004721270 */
[----:B------:R-:W-:Y:S01]  /*0270*/  IMAD R5, R0, 0x100, R59 ;  /* 0x0000010000057824 */ /* 0x000fe200078e023b */
[----:B------:R-:W-:Y:S02]  /*0280*/  LOP3.LUT R2, R28, 0x10, R7, 0xfe, !PT ;  /* 0x000000101c027812 */ /* 0x000fe400078efe07 */
[----:B------:R-:W-:Y:S01]  /*0290*/  LOP3.LUT R56, R28, 0x20, R7, 0xfe, !PT ;  /* 0x000000201c387812 */ /* 0x000fe200078efe07 */
[----:B--2---:R-:W-:Y:S01]  /*02a0*/  IMAD.WIDE R4, R5, 0x4, R26 ;  /* 0x0000000405047825 */ /* 0x004fe200078e021a */
[----:B------:R-:W-:Y:S02]  /*02b0*/  LOP3.LUT R6, R28, 0x30, R7, 0xfe, !PT ;  /* 0x000000301c067812 */ /* 0x000fe400078efe07 */
[----:B------:R-:W-:Y:S01]  /*02c0*/  P2R R64, PR, RZ, 0x2 ;  /* 0x00000002ff407803 */ /* 0x000fe20000000000 */
[C-C-:B------:R-:W-:Y:S01]  /*02d0*/  IMAD R13, R2.reuse, 0x100, R59.reuse ;  /* 0x00000100020d7824 */ /* 0x140fe200078e023b */
[----:B------:R-:W-:Y:S01]  /*02e0*/  ISETP.LT.AND P3, PT, R2, 0x100, !P0 ;  /* 0x000001000200780c */ /* 0x000fe20004761270 */
[C-C-:B------:R-:W-:Y:S01]  /*02f0*/  IMAD R25, R56.reuse, 0x100, R59.reuse ;  /* 0x0000010038197824 */ /* 0x140fe200078e023b */
[----:B------:R-:W-:Y:S01]  /*0300*/  ISETP.LT.AND P2, PT, R56, 0x100, !P0 ;  /* 0x000001003800780c */ /* 0x000fe20004741270 */
[----:B------:R2:W3:Y:S01]  /*0310*/  @P1 LDG.E.128 R8, desc[UR6][R4.64] ;  /* 0x0000000604081981 */ /* 0x0004e2000c1e1d00 */
[C---:B------:R-:W-:Y:S01]  /*0320*/  ISETP.LT.AND P1, PT, R6.reuse, 0x100, !P0 ;  /* 0x000001000600780c */ /* 0x040fe20004721270 */
[----:B------:R-:W-:Y:S01]  /*0330*/  IMAD R15, R6, 0x100, R59 ;  /* 0x00000100060f7824 */ /* 0x000fe200078e023b */
[----:B------:R-:W-:Y:S01]  /*0340*/  SHF.R.U32.HI R75, RZ, 0x2, R74 ;  /* 0x00000002ff4b7819 */ /* 0x000fe2000001164a */
[----:B------:R-:W-:-:S04]  /*0350*/  IMAD.WIDE R24, R25, 0x4, R26 ;  /* 0x0000000419187825 */ /* 0x000fc800078e021a */
[C---:B------:R-:W-:Y:S02]  /*0360*/  IMAD.SHL.U32 R29, R74.reuse, 0x100, RZ ;  /* 0x000001004a1d7824 */ /* 0x040fe400078e00ff */
[----:B------:R-:W-:Y:S01]  /*0370*/  IMAD.SHL.U32 R71, R74, 0x10, RZ ;  /* 0x000000104a477824 */ /* 0x000fe200078e00ff */
[----:B-----5:R-:W-:Y:S01]  /*0380*/  UPRMT UR4, UR5, 0x654, UR4 ;  /* 0x0000065405047896 */ /* 0x020fe20008000004 */
[----:B--2---:R-:W-:Y:S01]  /*0390*/  IMAD.WIDE R4, R13, 0x4, R26 ;  /* 0x000000040d047825 */ /* 0x004fe200078e021a */
[----:B------:R-:W-:Y:S01]  /*03a0*/  CS2R R12, SRZ ;  /* 0x00000000000c7805 */ /* 0x000fe2000001ff00 */
[----:B------:R2:W4:Y:S01]  /*03b0*/  @P2 LDG.E.128 R20, desc[UR6][R24.64] ;  /* 0x0000000618142981 */ /* 0x000522000c1e1d00 */
[----:B------:R-:W-:Y:S01]  /*03c0*/  SHF.R.U32.HI R73, RZ, 0x2, R74 ;  /* 0x00000002ff497819 */ /* 0x000fe2000001164a */
[----:B------:R-:W-:Y:S01]  /*03d0*/  IMAD.WIDE R26, R15, 0x4, R26 ;  /* 0x000000040f1a7825 */ /* 0x000fe200078e021a */
[----:B------:R-:W-:Y:S01]  /*03e0*/  CS2R R14, SRZ ;  /* 0x00000000000e7805 */ /* 0x000fe2000001ff00 */
[----:B------:R5:W4:Y:S01]  /*03f0*/  @P3 LDG.E.128 R16, desc[UR6][R4.64] ;  /* 0x0000000604103981 */ /* 0x000b22000c1e1d00 */
[----:B------:R-:W-:-:S02]  /*0400*/  SHF.R.U32.HI R30, RZ, 0x2, R3 ;  /* 0x00000002ff1e7819 */ /* 0x000fc40000011603 */
[----:B------:R-:W-:Y:S02]  /*0410*/  P2R R62, PR, RZ, 0x4 ;  /* 0x00000004ff3e7803 */ /* 0x000fe40000000000 */
[----:B------:R1:W4:Y:S01]  /*0420*/  @P1 LDG.E.128 R12, desc[UR6][R26.64] ;  /* 0x000000061a0c1981 */ /* 0x000322000c1e1d00 */
[----:B------:R-:W-:Y:S02]  /*0430*/  SGXT.U32 R75, R75, 0x2 ;  /* 0x000000024b4b781a */ /* 0x000fe40000000000 */
[----:B--2---:R-:W-:Y:S02]  /*0440*/  LOP3.LUT R24, R29, 0xf00, RZ, 0xc0, !PT ;  /* 0x00000f001d187812 */ /* 0x004fe400078ec0ff */
[----:B-----5:R-:W-:Y:S02]  /*0450*/  LOP3.LUT R4, R74, 0x80, RZ, 0xc0, !PT ;  /* 0x000000804a047812 */ /* 0x020fe400078ec0ff */
[----:B------:R-:W-:Y:S02]  /*0460*/  LOP3.LUT R55, R28, 0x30, R71, 0xf8, !PT ;  /* 0x000000301c377812 */ /* 0x000fe400078ef847 */
[----:B------:R-:W-:Y:S01]  /*0470*/  SHF.R.U32.HI R5, RZ, 0x2, R4 ;  /* 0x00000002ff057819 */ /* 0x000fe20000011604 */
[----:B01----:R-:W-:Y:S01]  /*0480*/  VIADD R26, R24, UR4 ;  /* 0x00000004181a7c36 */ /* 0x003fe20008000000 */
[----:B------:R-:W-:-:S02]  /*0490*/  LOP3.LUT R4, R75, 0x4, R73, 0xf8, !PT ;  /* 0x000000044b047812 */ /* 0x000fc400078ef849 */
[----:B------:R-:W-:Y:S02]  /*04a0*/  LOP3.LUT R7, R7, R24, RZ, 0xfc, !PT ;  /* 0x0000001807077212 */ /* 0x000fe400078efcff */
[----:B------:R-:W-:Y:S02]  /*04b0*/  SHF.R.S32.HI R24, RZ, 0x1f, R55 ;  /* 0x0000001fff187819 */ /* 0x000fe40000011437 */
[----:B------:R-:W-:Y:S01]  /*04c0*/  LOP3.LUT R4, R4, 0x8, R73, 0xf8, !PT ;  /* 0x0000000804047812 */ /* 0x000fe200078ef849 */
[----:B------:R-:W-:Y:S01]  /*04d0*/  IMAD R7, R7, 0x4, R26 ;  /* 0x0000000407077824 */ /* 0x000fe200078e021a */
[----:B------:R-:W-:Y:S01]  /*04e0*/  LEA.HI R24, R24, R55, RZ, 0x6 ;  /* 0x0000003718187211 */ /* 0x000fe200078f30ff */
[----:B------:R-:W0:Y:S01]  /*04f0*/  LDC.64 R26, c[0x0][0x220] ;  /* 0x00008800ff1a7b82 */ /* 0x000e220000000a00 */
[----:B------:R-:W-:Y:S02]  /*0500*/  LOP3.LUT R3, R5, R4, R30, 0xfe, !PT ;  /* 0x0000000405037212 */ /* 0x000fe400078efe1e */
[----:B------:R-:W-:-:S02]  /*0510*/  LOP3.LUT R4, R24, 0xffffffc0, RZ, 0xc0, !PT ;  /* 0xffffffc018047812 */ /* 0x000fc400078ec0ff */
[----:B------:R-:W-:Y:S02]  /*0520*/  LOP3.LUT R54, R3, R54, RZ, 0xfc, !PT ;  /* 0x0000003603367212 */ /* 0x000fe400078efcff */
[----:B------:R-:W-:Y:S02]  /*0530*/  P2R R61, PR, RZ, 0x2 ;  /* 0x00000002ff3d7803 */ /* 0x000fe40000000000 */
[----:B------:R-:W-:Y:S02]  /*0540*/  ISETP.GE.AND P1, PT, R54, 0x100, PT ;  /* 0x000001003600780c */ /* 0x000fe40003f26270 */
[----:B------:R-:W-:Y:S01]  /*0550*/  P2R R63, PR, RZ, 0x8 ;  /* 0x00000008ff3f7803 */ /* 0x000fe20000000000 */
[----:B---3--:R1:W-:Y:S04]  /*0560*/  STS [R7], R8 ;  /* 0x0000000807007388 */ /* 0x0083e80000000800 */
[----:B------:R-:W-:Y:S04]  /*0570*/  STS [R7+0x140], R9 ;  /* 0x0001400907007388 */ /* 0x000fe80000000800 */
[----:B------:R-:W-:Y:S04]  /*0580*/  STS [R7+0x280], R10 ;  /* 0x0002800a07007388 */ /* 0x000fe80000000800 */
[----:B------:R-:W-:Y:S01]  /*0590*/  STS [R7+0x3c0], R11 ;  /* 0x0003c00b07007388 */ /* 0x000fe20000000800 */
[----:B-1----:R-:W-:-:S03]  /*05a0*/  IMAD.IADD R8, R55, 0x1, -R4 ;  /* 0x0000000137087824 */ /* 0x002fc600078e0a04 */
[----:B----4-:R-:W-:Y:S04]  /*05b0*/  STS [R7+0x80], R20 ;  /* 0x0000801407007388 */ /* 0x010fe80000000800 */
[----:B------:R-:W-:Y:S04]  /*05c0*/  STS [R7+0x40], R16 ;  /* 0x0000401007007388 */ /* 0x000fe80000000800 */
[----:B------:R-:W-:Y:S04]  /*05d0*/  STS [R7+0x180], R17 ;  /* 0x0001801107007388 */ /* 0x000fe80000000800 */
[----:B------:R-:W-:Y:S04]  /*05e0*/  STS [R7+0x2c0], R18 ;  /* 0x0002c01207007388 */ /* 0x000fe80000000800 */
[----:B------:R-:W-:Y:S04]  /*05f0*/  STS [R7+0x400], R19 ;  /* 0x0004001307007388 */ /* 0x000fe80000000800 */
[----:B------:R1:W-:Y:S04]  /*0600*/  STS [R7+0x1c0], R21 ;  /* 0x0001c01507007388 */ /* 0x0003e80000000800 */
[----:B------:R-:W-:Y:S04]  /*0610*/  STS [R7+0x300], R22 ;  /* 0x0003001607007388 */ /* 0x000fe80000000800 */
[----:B------:R-:W-:Y:S04]  /*0620*/  STS [R7+0x440], R23 ;  /* 0x0004401707007388 */ /* 0x000fe80000000800 */
[----:B------:R-:W-:Y:S04]  /*0630*/  STS [R7+0xc0], R12 ;  /* 0x0000c00c07007388 */ /* 0x000fe80000000800 */
[----:B------:R-:W-:Y:S04]  /*0640*/  STS [R7+0x200], R13 ;  /* 0x0002000d07007388 */ /* 0x000fe80000000800 */
[----:B------:R-:W-:Y:S04]  /*0650*/  STS [R7+0x340], R14 ;  /* 0x0003400e07007388 */ /* 0x000fe80000000800 */
[----:B------:R2:W-:Y:S01]  /*0660*/  STS [R7+0x480], R15 ;  /* 0x0004800f07007388 */ /* 0x0005e20000000800 */
[C---:B------:R-:W-:Y:S01]  /*0670*/  ISETP.LT.AND P2, PT, R8.reuse, 0x20, !P1 ;  /* 0x000000200800780c */ /* 0x040fe20004f41270 */
[----:B0-----:R-:W-:Y:S01]  /*0680*/  IMAD.WIDE R4, R8, 0x4, R26 ;  /* 0x0000000408047825 */ /* 0x001fe200078e021a */
[----:B-1----:R-:W2:Y:S02]  /*0690*/  LDC.64 R20, c[0x0][0x218] ;  /* 0x00008600ff147b82 */ /* 0x002ea40000000a00 */
[----:B------:R-:W-:-:S06]  /*06a0*/  ISETP.LT.AND P2, PT, R55, 0x100, P2 ;  /* 0x000001003700780c */ /* 0x000fcc0001741270 */
[----:B------:R-:W-:Y:S01]  /*06b0*/  BAR.SYNC.DEFER_BLOCKING 0x0 ;  /* 0x0000000000007b1d */ /* 0x000fe20000010000 */
[----:B------:R-:W-:-:S07]  /*06c0*/  SHF.R.S32.HI R57, RZ, 0x6, R24 ;  /* 0x00000006ff397819 */ /* 0x000fce0000011418 */
[----:B------:R-:W0:Y:S08]  /*06d0*/  LDC.64 R10, c[0x0][0x228] ;  /* 0x00008a00ff0a7b82 */ /* 0x000e300000000a00 */
[----:B------:R-:W1:Y:S01]  /*06e0*/  LDC.64 R18, c[0x0][0x230] ;  /* 0x00008c00ff127b82 */ /* 0x000e620000000a00 */
[----:B------:R-:W-:Y:S02]  /*06f0*/  CS2R R28, SRZ ;  /* 0x00000000001c7805 */ /* 0x000fe4000001ff00 */
[----:B------:R-:W-:Y:S01]  /*0700*/  CS2R R30, SRZ ;  /* 0x00000000001e7805 */ /* 0x000fe2000001ff00 */
[----:B--2---:R-:W-:Y:S01]  /*0710*/  IMAD.WIDE R14, R8, 0x4, R20 ;  /* 0x00000004080e7825 */ /* 0x004fe200078e0214 */
[----:B------:R-:W-:-:S03]  /*0720*/  ISETP.LT.AND P5, PT, R55, 0x100, !P1 ;  /* 0x000001003700780c */ /* 0x000fc60004fa1270 */
[----:B------:R-:W2:Y:S01]  /*0730*/  LDC.64 R20, c[0x0][0x248] ;  /* 0x00009200ff147b82 */ /* 0x000ea20000000a00 */
[----:B------:R3:W4:Y:S04]  /*0740*/  @P2 LDG.E.EL.128 R44, desc[UR6][R4.64] ;  /* 0x00000006042c2981 */ /* 0x000728000c2e1d00 */
[----:B------:R-:W5:Y:S01]  /*0750*/  @P2 LDG.E.EL.128 R28, desc[UR6][R14.64] ;  /* 0x000000060e1c2981 */ /* 0x000f62000c2e1d00 */
[----:B------:R-:W-:Y:S02]  /*0760*/  CS2R R48, SRZ ;  /* 0x0000000000307805 */ /* 0x000fe4000001ff00 */
[----:B------:R-:W-:Y:S01]  /*0770*/  CS2R R50, SRZ ;  /* 0x0000000000327805 */ /* 0x000fe2000001ff00 */
[----:B------:R-:W1:Y:S01]  /*0780*/  LDC.64 R24, c[0x0][0x250] ;  /* 0x00009400ff187b82 */ /* 0x000e620000000a00 */
[----:B---3--:R-:W-:-:S04]  /*0790*/  IMAD R4, R57, 0x100, R54 ;  /* 0x0000010039047824 */ /* 0x008fc800078e0236 */
[----:B------:R-:W-:Y:S02]  /*07a0*/  IMAD.SHL.U32 R4, R4, 0x20, RZ ;  /* 0x0000002004047824 */ /* 0x000fe400078e00ff */
[----:B0-----:R-:W-:-:S05]  /*07b0*/  IMAD.WIDE R10, R8, 0x4, R10 ;  /* 0x00000004080a7825 */ /* 0x001fca00078e020a */
[----:B------:R-:W3:Y:S01]  /*07c0*/  @P2 LDG.E.EL.128 R40, desc[UR6][R10.64] ;  /* 0x000000060a282981 */ /* 0x000ee2000c2e1d00 */
[----:B----4-:R-:W-:-:S05]  /*07d0*/  SEL R7, R44, RZ, P2 ;  /* 0x000000ff2c077207 */ /* 0x010fca0001000000 */
[----:B------:R-:W-:-:S04]  /*07e0*/  FADD R7, R7, 9.9999997473787516356e-06 ;  /* 0x3727c5ac07077421 */ /* 0x000fc80000000000 */
[----:B------:R0:W-:Y:S02]  /*07f0*/  MUFU.SQRT R5, R7 ;  /* 0x0000000700057308 */ /* 0x0001e40000002000 */
[----:B0-----:R-:W-:-:S04]  /*0800*/  IMAD.IADD R7, R8, 0x1, R4 ;  /* 0x0000000108077824 */ /* 0x001fc800078e0204 */
[----:B------:R-:W-:-:S05]  /*0810*/  IMAD.WIDE R12, R7, 0x4, R66 ;  /* 0x00000004070c7825 */ /* 0x000fca00078e0242 */
[----:B------:R1:W4:Y:S02]  /*0820*/  @P2 LDG.E.EL.128 R32, desc[UR6][R12.64] ;  /* 0x000000060c202981 */ /* 0x000324000c2e1d00 */
[----:B-1----:R-:W-:-:S05]  /*0830*/  IMAD.WIDE R12, R8, 0x4, R18 ;  /* 0x00000004080c7825 */ /* 0x002fca00078e0212 */
[----:B------:R0:W2:Y:S01]  /*0840*/  @P2 LDG.E.EL.128 R36, desc[UR6][R12.64] ;  /* 0x000000060c242981 */ /* 0x0000a2000c2e1d00 */
[----:B------:R-:W-:-:S05]  /*0850*/  SEL R3, R45, RZ, P2 ;  /* 0x000000ff2d037207 */ /* 0x000fca0001000000 */
[----:B------:R-:W-:-:S04]  /*0860*/  FADD R3, R3, 9.9999997473787516356e-06 ;  /* 0x3727c5ac03037421 */ /* 0x000fc80000000000 */
[----:B------:R-:W1:Y:S02]  /*0870*/  MUFU.SQRT R9, R3 ;  /* 0x0000000300097308 */ /* 0x000e640000002000 */
[C---:B-1----:R-:W-:Y:S02]  /*0880*/  FSETP.GT.AND P0, PT, R9.reuse, 8.50705917302346158658e+37, PT ;  /* 0x7e8000000900780b */ /* 0x042fe40003f04000 */
[----:B------:R-:W-:-:S11]  /*0890*/  FSETP.GEU.AND P3, PT, R9, 1.175494350822287508e-38, PT ;  /* 0x008000000900780b */ /* 0x000fd60003f6e000 */
[----:B------:R-:W-:-:S04]  /*08a0*/  @P0 FMUL R9, R9, 0.25 ;  /* 0x3e80000009090820 */ /* 0x000fc80000400000 */
[----:B------:R-:W-:-:S06]  /*08b0*/  @!P3 FMUL R9, R9, 16777216 ;  /* 0x4b8000000909b820 */ /* 0x000fcc0000400000 */
[----:B------:R-:W1:Y:S01]  /*08c0*/  MUFU.RCP R9, R9 ;  /* 0x0000000900097308 */ /* 0x000e620000001000 */
[----:B------:R-:W-:Y:S02]  /*08d0*/  FSEL R16, R72, 1, P0 ;  /* 0x3f80000048107808 */ /* 0x000fe40000000000 */
[----:B-----5:R-:W-:Y:S02]  /*08e0*/  SEL R14, R29, RZ, P2 ;  /* 0x000000ff1d0e7207 */ /* 0x020fe40001000000 */
[----:B------:R-:W-:Y:S01]  /*08f0*/  ISETP.GT.AND P1, PT, R8, 0x1f, P5 ;  /* 0x0000001f0800780c */ /* 0x000fe20002f24270 */
[----:B------:R-:W-:Y:S01]  /*0900*/  @!P3 FMUL R16, R16, 16777216 ;  /* 0x4b8000001010b820 */ /* 0x000fe20000400000 */
[----:B------:R-:W-:Y:S01]  /*0910*/  VIADD R11, R7, 0xffffffe0 ;  /* 0xffffffe0070b7836 */ /* 0x000fe20000000000 */
[----:B0-----:R-:W-:Y:S02]  /*0920*/  CS2R R12, SRZ ;  /* 0x00000000000c7805 */ /* 0x001fe4000001ff00 */
[----:B---3--:R-:W-:Y:S01]  /*0930*/  SEL R7, R41, RZ, P2 ;  /* 0x000000ff29077207 */ /* 0x008fe20001000000 */
[----:B------:R-:W-:-:S04]  /*0940*/  IMAD.WIDE R10, R11, 0x4, R68 ;  /* 0x000000040b0a7825 */ /* 0x000fc800078e0244 */
[----:B-1----:R-:W-:Y:S01]  /*0950*/  FMUL R16, R9, R16 ;  /* 0x0000001009107220 */ /* 0x002fe20000400000 */
[----:B----4-:R-:W-:-:S05]  /*0960*/  SEL R33, R33, RZ, P2 ;  /* 0x000000ff21217207 */ /* 0x010fca0001000000 */
[----:B------:R-:W-:Y:S01]  /*0970*/  FADD R33, R33, -R14 ;  /* 0x8000000e21217221 */ /* 0x000fe20000000000 */
[----:B------:R-:W-:-:S03]  /*0980*/  CS2R R14, SRZ ;  /* 0x00000000000e7805 */ /* 0x000fc6000001ff00 */
[----:B------:R-:W-:-:S03]  /*0990*/  FMUL R16, R16, R33 ;  /* 0x0000002110107220 */ /* 0x000fc60000400000 */
[----:B------:R0:W3:Y:S01]  /*09a0*/  @P1 LDG.E.EL.128 R12, desc[UR6][R10.64] ;  /* 0x000000060a0c1981 */ /* 0x0000e2000c2e1d00 */
[----:B--2---:R-:W-:-:S05]  /*09b0*/  SEL R18, R37, RZ, P2 ;  /* 0x000000ff25127207 */ /* 0x004fca0001000000 */
[----:B------:R-:W-:Y:S01]  /*09c0*/  FFMA R7, R7, R16, R18 ;  /* 0x0000001007077223 */ /* 0x000fe20000000012 */
[----:B------:R-:W-:Y:S02]  /*09d0*/  CS2R R16, SRZ ;  /* 0x0000000000107805 */ /* 0x000fe4000001ff00 */
[----:B------:R-:W-:Y:S01]  /*09e0*/  CS2R R18, SRZ ;  /* 0x0000000000127805 */ /* 0x000fe2000001ff00 */
[----:B0-----:R-:W-:-:S05]  /*09f0*/  IMAD.WIDE R10, R8, 0x4, R76 ;  /* 0x00000004080a7825 */ /* 0x001fca00078e024c */
[----:B------:R0:W2:Y:S02]  /*0a00*/  @P1 LDG.E.EL.128 R16, desc[UR6][R10.64+-0x80] ;  /* 0xffff80060a101981 */ /* 0x0000a4000c2e1d00 */
[----:B0-----:R-:W-:-:S05]  /*0a10*/  IMAD.WIDE R10, R8, 0x4, R20 ;  /* 0x00000004080a7825 */ /* 0x001fca00078e0214 */
[----:B------:R-:W4:Y:S01]  /*0a20*/  @P1 LDG.E.EL.128 R48, desc[UR6][R10.64+-0x80] ;  /* 0xffff80060a301981 */ /* 0x000f22000c2e1d00 */
[C---:B------:R-:W-:Y:S02]  /*0a30*/  FSETP.GT.AND P4, PT, R5.reuse, 8.50705917302346158658e+37, PT ;  /* 0x7e8000000500780b */ /* 0x040fe40003f84000 */
[----:B------:R-:W-:Y:S02]  /*0a40*/  SEL R32, R32, RZ, P2 ;  /* 0x000000ff20207207 */ /* 0x000fe40001000000 */
[----:B------:R-:W-:Y:S02]  /*0a50*/  SEL R23, R28, RZ, P2 ;  /* 0x000000ff1c177207 */ /* 0x000fe40001000000 */
[C---:B------:R-:W-:Y:S02]  /*0a60*/  FSETP.GEU.AND P0, PT, R5.reuse, 1.175494350822287508e-38, PT ;  /* 0x008000000500780b */ /* 0x040fe40003f0e000 */
[----:B------:R-:W-:Y:S02]  /*0a70*/  CS2R R26, SRZ ;  /* 0x00000000001a7805 */ /* 0x000fe4000001ff00 */
[----:B------:R-:W-:Y:S01]  /*0a80*/  FSEL R3, R72, 1, P4 ;  /* 0x3f80000048037808 */ /* 0x000fe20002000000 */
[----:B------:R-:W-:Y:S01]  /*0a90*/  FADD R53, R32, -R23 ;  /* 0x8000001720357221 */ /* 0x000fe20000000000 */
[----:B------:R-:W-:Y:S01]  /*0aa0*/  SEL R40, R40, RZ, P2 ;  /* 0x000000ff28287207 */ /* 0x000fe20001000000 */
[----:B------:R-:W0:Y:S01]  /*0ab0*/  LDC.64 R28, c[0x0][0x218] ;  /* 0x00008600ff1c7b82 */ /* 0x000e220000000a00 */
[----:B------:R-:W-:-:S05]  /*0ac0*/  @P4 FMUL R5, R5, 0.25 ;  /* 0x3e80000005054820 */ /* 0x000fca0000400000 */
[----:B------:R-:W-:-:S04]  /*0ad0*/  @!P0 FMUL R5, R5, 16777216 ;  /* 0x4b80000005058820 */ /* 0x000fc80000400000 */
[----:B------:R-:W1:Y:S01]  /*0ae0*/  MUFU.RCP R22, R5 ;  /* 0x0000000500167308 */ /* 0x000e620000001000 */
[----:B------:R-:W-:-:S04]  /*0af0*/  @!P0 FMUL R3, R3, 16777216 ;  /* 0x4b80000003038820 */ /* 0x000fc80000400000 */
[----:B-1----:R-:W-:Y:S01]  /*0b00*/  FMUL R22, R22, R3 ;  /* 0x0000000316167220 */ /* 0x002fe20000400000 */
[----:B------:R-:W-:-:S03]  /*0b10*/  SEL R3, R36, RZ, P2 ;  /* 0x000000ff24037207 */ /* 0x000fc60001000000 */
[----:B------:R-:W-:-:S04]  /*0b20*/  FMUL R53, R22, R53 ;  /* 0x0000003516357220 */ /* 0x000fc80000400000 */
[----:B------:R-:W-:Y:S01]  /*0b30*/  FFMA R53, R40, R53, R3 ;  /* 0x0000003528357223 */ /* 0x000fe20000000003 */
[----:B----4-:R-:W-:-:S05]  /*0b40*/  SEL R21, R48, RZ, P1 ;  /* 0x000000ff30157207 */ /* 0x010fca0000800000 */
[----:B------:R-:W-:-:S04]  /*0b50*/  FADD R21, R21, 9.9999997473787516356e-06 ;  /* 0x3727c5ac15157421 */ /* 0x000fc80000000000 */
[----:B------:R-:W1:Y:S01]  /*0b60*/  MUFU.SQRT R20, R21 ;  /* 0x0000001500147308 */ /* 0x000e620000002000 */
[----:B------:R-:W-:-:S05]  /*0b70*/  SEL R23, R49, RZ, P1 ;  /* 0x000000ff31177207 */ /* 0x000fca0000800000 */
[----:B------:R-:W-:-:S04]  /*0b80*/  FADD R23, R23, 9.9999997473787516356e-06 ;  /* 0x3727c5ac17177421 */ /* 0x000fc80000000000 */
[----:B------:R-:W4:Y:S01]  /*0b90*/  MUFU.SQRT R11, R23 ;  /* 0x00000017000b7308 */ /* 0x000f220000002000 */
[C---:B-1----:R-:W-:Y:S02]  /*0ba0*/  FSETP.GT.AND P3, PT, R20.reuse, 8.50705917302346158658e+37, PT ;  /* 0x7e8000001400780b */ /* 0x042fe40003f64000 */
[----:B------:R-:W-:Y:S02]  /*0bb0*/  FSETP.GEU.AND P0, PT, R20, 1.175494350822287508e-38, PT ;  /* 0x008000001400780b */ /* 0x000fe40003f0e000 */
[----:B------:R-:W-:-:S09]  /*0bc0*/  FSEL R9, R72, 1, P3 ;  /* 0x3f80000048097808 */ /* 0x000fd20001800000 */
[----:B------:R-:W-:Y:S01]  /*0bd0*/  @P3 FMUL R20, R20, 0.25 ;  /* 0x3e80000014143820 */ /* 0x000fe20000400000 */
[C---:B----4-:R-:W-:Y:S02]  /*0be0*/  FSETP.GT.AND P3, PT, R11.reuse, 8.50705917302346158658e+37, PT ;  /* 0x7e8000000b00780b */ /* 0x050fe40003f64000 */
[----:B------:R-:W-:Y:S02]  /*0bf0*/  FSETP.GEU.AND P4, PT, R11, 1.175494350822287508e-38, PT ;  /* 0x008000000b00780b */ /* 0x000fe40003f8e000 */
[----:B--2---:R-:W-:Y:S01]  /*0c00*/  SEL R21, R16, RZ, P1 ;  /* 0x000000ff10157207 */ /* 0x004fe20000800000 */
[----:B------:R-:W-:Y:S01]  /*0c10*/  @!P0 FMUL R20, R20, 16777216 ;  /* 0x4b80000014148820 */ /* 0x000fe20000400000 */
[----:B------:R-:W-:Y:S02]  /*0c20*/  SEL R16, R17, RZ, P1 ;  /* 0x000000ff11107207 */ /* 0x000fe40000800000 */
[----:B---3--:R-:W-:-:S05]  /*0c30*/  SEL R3, R13, RZ, P1 ;  /* 0x000000ff0d037207 */ /* 0x008fca0000800000 */
[----:B------:R-:W-:Y:S01]  /*0c40*/  @P3 FMUL R11, R11, 0.25 ;  /* 0x3e8000000b0b3820 */ /* 0x000fe20000400000 */
[----:B------:R-:W-:Y:S01]  /*0c50*/  FADD R3, R3, -R16 ;  /* 0x8000001003037221 */ /* 0x000fe20000000000 */
[----:B------:R-:W1:Y:S01]  /*0c60*/  MUFU.RCP R20, R20 ;  /* 0x0000001400147308 */ /* 0x000e620000001000 */
[----:B------:R-:W2:Y:S01]  /*0c70*/  LDC.64 R16, c[0x0][0x258] ;  /* 0x00009600ff107b82 */ /* 0x000ea20000000a00 */
[----:B------:R-:W-:-:S06]  /*0c80*/  @!P4 FMUL R11, R11, 16777216 ;  /* 0x4b8000000b0bc820 */ /* 0x000fcc0000400000 */
[----:B------:R-:W3:Y:S01]  /*0c90*/  MUFU.RCP R11, R11 ;  /* 0x0000000b000b7308 */ /* 0x000ee20000001000 */
[----:B------:R-:W-:Y:S01]  /*0ca0*/  FSEL R10, R72, 1, P3 ;  /* 0x3f800000480a7808 */ /* 0x000fe20001800000 */
[----:B------:R-:W-:Y:S01]  /*0cb0*/  @!P0 FMUL R9, R9, 16777216 ;  /* 0x4b80000009098820 */ /* 0x000fe20000400000 */
[----:B------:R-:W-:-:S03]  /*0cc0*/  SEL R12, R12, RZ, P1 ;  /* 0x000000ff0c0c7207 */ /* 0x000fc60000800000 */
[----:B------:R-:W-:Y:S01]  /*0cd0*/  @!P4 FMUL R10, R10, 16777216 ;  /* 0x4b8000000a0ac820 */ /* 0x000fe20000400000 */
[----:B-1----:R-:W-:Y:S01]  /*0ce0*/  FMUL R9, R20, R9 ;  /* 0x0000000914097220 */ /* 0x002fe20000400000 */
[----:B------:R-:W-:Y:S01]  /*0cf0*/  FADD R12, R12, -R21 ;  /* 0x800000150c0c7221 */ /* 0x000fe20000000000 */
[----:B------:R-:W-:Y:S02]  /*0d00*/  CS2R R20, SRZ ;  /* 0x0000000000147805 */ /* 0x000fe4000001ff00 */
[----:B------:R-:W-:Y:S01]  /*0d10*/  CS2R R22, SRZ ;  /* 0x0000000000167805 */ /* 0x000fe2000001ff00 */
[----:B---3--:R-:W-:Y:S01]  /*0d20*/  FMUL R5, R11, R10 ;  /* 0x0000000a0b057220 */ /* 0x008fe20000400000 */
[----:B------:R-:W-:Y:S01]  /*0d30*/  IMAD.WIDE R10, R8, 0x4, R24 ;  /* 0x00000004080a7825 */ /* 0x000fe200078e0218 */
[----:B------:R-:W-:-:S04]  /*0d40*/  CS2R R24, SRZ ;  /* 0x0000000000187805 */ /* 0x000fc8000001ff00 */
[----:B------:R2:W3:Y:S02]  /*0d50*/  @P1 LDG.E.EL.128 R20, desc[UR6][R10.64+-0x80] ;  /* 0xffff80060a141981 */ /* 0x0004e4000c2e1d00 */
[----:B--2---:R-:W-:-:S05]  /*0d60*/  IMAD.WIDE R10, R8, 0x4, R16 ;  /* 0x00000004080a7825 */ /* 0x004fca00078e0210 */
[----:B------:R1:W2:Y:S01]  /*0d70*/  @P1 LDG.E.EL.128 R24, desc[UR6][R10.64+-0x80] ;  /* 0xffff80060a181981 */ /* 0x0002a2000c2e1d00 */
[----:B------:R-:W-:Y:S01]  /*0d80*/  FSETP.GEU.AND P0, PT, R53, RZ, PT ;  /* 0x000000ff3500720b */ /* 0x000fe20003f0e000 */
[----:B------:R-:W-:Y:S01]  /*0d90*/  FMUL R3, R3, R5 ;  /* 0x0000000503037220 */ /* 0x000fe20000400000 */
[----:B------:R-:W-:Y:S01]  /*0da0*/  SEL R5, R46, RZ, P2 ;  /* 0x000000ff2e057207 */ /* 0x000fe20001000000 */
[----:B------:R-:W-:Y:S01]  /*0db0*/  FMUL R9, R12, R9 ;  /* 0x000000090c097220 */ /* 0x000fe20000400000 */
[----:B------:R-:W-:Y:S02]  /*0dc0*/  FSEL R53, R53, RZ, P0 ;  /* 0x000000ff35357208 */ /* 0x000fe40000000000 */
[----:B------:R-:W-:Y:S01]  /*0dd0*/  ISETP.GE.AND P0, PT, R8, 0x20, PT ;  /* 0x000000200800780c */ /* 0x000fe20003f06270 */
[----:B------:R-:W-:-:S04]  /*0de0*/  FADD R5, R5, 9.9999997473787516356e-06 ;  /* 0x3727c5ac05057421 */ /* 0x000fc80000000000 */
[----:B------:R-:W4:Y:S02]  /*0df0*/  MUFU.SQRT R16, R5 ;  /* 0x0000000500107308 */ /* 0x000f240000002000 */
[----:B----4-:R-:W-:Y:S02]  /*0e00*/  FSETP.GT.AND P4, PT, R16, 8.50705917302346158658e+37, PT ;  /* 0x7e8000001000780b */ /* 0x010fe40003f84000 */
[----:B------:R-:W-:Y:S02]  /*0e10*/  P2R R60, PR, RZ, 0x20 ;  /* 0x00000020ff3c7803 */ /* 0x000fe40000000000 */
[----:B------:R-:W-:-:S05]  /*0e20*/  SEL R17, R51, RZ, P1 ;  /* 0x000000ff33117207 */ /* 0x000fca0000800000 */
[----:B------:R-:W-:Y:S01]  /*0e30*/  FADD R17, R17, 9.9999997473787516356e-06 ;  /* 0x3727c5ac11117421 */ /* 0x000fe20000000000 */
[----:B------:R-:W-:Y:S02]  /*0e40*/  SEL R34, R34, RZ, P2 ;  /* 0x000000ff22227207 */ /* 0x000fe40001000000 */
[----:B------:R-:W-:Y:S02]  /*0e50*/  SEL R42, R42, RZ, P2 ;  /* 0x000000ff2a2a7207 */ /* 0x000fe40001000000 */
[----:B------:R-:W-:Y:S02]  /*0e60*/  SEL R14, R14, RZ, P1 ;  /* 0x000000ff0e0e7207 */ /* 0x000fe40000800000 */
[----:B------:R-:W-:Y:S02]  /*0e70*/  SEL R35, R35, RZ, P2 ;  /* 0x000000ff23237207 */ /* 0x000fe40001000000 */
[----:B------:R-:W-:Y:S02]  /*0e80*/  SEL R39, R39, RZ, P2 ;  /* 0x000000ff27277207 */ /* 0x000fe40001000000 */
[----:B------:R-:W-:-:S02]  /*0e90*/  SEL R15, R15, RZ, P1 ;  /* 0x000000ff0f0f7207 */ /* 0x000fc40000800000 */
[----:B------:R-:W-:-:S04]  /*0ea0*/  SHF.R.S32.HI R58, RZ, 0x19, R52 ;  /* 0x00000019ff3a7819 */ /* 0x000fc80000011434 */
[----:B------:R-:W-:Y:S02]  /*0eb0*/  SGXT R58, R58, 0x1 ;  /* 0x000000013a3a781a */ /* 0x000fe40000000200 */
[----:B------:R-:W-:Y:S02]  /*0ec0*/  CS2R R48, SRZ ;  /* 0x0000000000307805 */ /* 0x000fe4000001ff00 */
[----:B------:R-:W-:Y:S02]  /*0ed0*/  CS2R R44, SRZ ;  /* 0x00000000002c7805 */ /* 0x000fe4000001ff00 */
[----:B---3--:R-:W-:Y:S02]  /*0ee0*/  SEL R20, R20, RZ, P1 ;  /* 0x000000ff14147207 */ /* 0x008fe40000800000 */
[----:B-1----:R-:W-:Y:S02]  /*0ef0*/  SEL R10, R21, RZ, P1 ;  /* 0x000000ff150a7207 */ /* 0x002fe40000800000 */
[----:B--2---:R-:W-:-:S02]  /*0f00*/  SEL R13, R24, RZ, P1 ;  /* 0x000000ff180d7207 */ /* 0x004fc40000800000 */
[----:B------:R-:W-:-:S03]  /*0f10*/  SEL R25, R25, RZ, P1 ;  /* 0x000000ff19197207 */ /* 0x000fc60000800000 */
[----:B------:R-:W-:Y:S02]  /*0f20*/  FFMA R9, R20, R9, R13 ;  /* 0x0000000914097223 */ /* 0x000fe4000000000d */
[----:B------:R-:W-:Y:S01]  /*0f30*/  FFMA R3, R10, R3, R25 ;  /* 0x000000030a037223 */ /* 0x000fe20000000019 */
[----:B------:R-:W-:Y:S02]  /*0f40*/  SEL R10, R50, RZ, P1 ;  /* 0x000000ff320a7207 */ /* 0x000fe40000800000 */
[----:B------:R-:W-:-:S04]  /*0f50*/  FSETP.GEU.AND P3, PT, R9, RZ, PT ;  /* 0x000000ff0900720b */ /* 0x000fc80003f6e000 */
[----:B------:R-:W-:Y:S01]  /*0f60*/  @P0 FSEL R53, R9, RZ, P3 ;  /* 0x000000ff09350208 */ /* 0x000fe20001800000 */
[----:B------:R-:W-:Y:S01]  /*0f70*/  FADD R10, R10, 9.9999997473787516356e-06 ;  /* 0x3727c5ac0a0a7421 */ /* 0x000fe20000000000 */
[----:B------:R-:W-:-:S03]  /*0f80*/  FSETP.GEU.AND P3, PT, R7, RZ, PT ;  /* 0x000000ff0700720b */ /* 0x000fc60003f6e000 */
[----:B------:R-:W1:Y:S01]  /*0f90*/  MUFU.SQRT R12, R10 ;  /* 0x0000000a000c7308 */ /* 0x000e620000002000 */
[----:B------:R-:W-:Y:S02]  /*0fa0*/  FSEL R7, R7, RZ, P3 ;  /* 0x000000ff07077208 */ /* 0x000fe40001800000 */
[----:B------:R-:W-:-:S04]  /*0fb0*/  FSETP.GEU.AND P3, PT, R3, RZ, PT ;  /* 0x000000ff0300720b */ /* 0x000fc80003f6e000 */
[----:B------:R-:W-:Y:S02]  /*0fc0*/  @P0 FSEL R7, R3, RZ, P3 ;  /* 0x000000ff03070208 */ /* 0x000fe40001800000 */
[C---:B------:R-:W-:Y:S02]  /*0fd0*/  FSETP.GEU.AND P3, PT, R16.reuse, 1.175494350822287508e-38, PT ;  /* 0x008000001000780b */ /* 0x040fe40003f6e000 */
[----:B------:R-:W-:Y:S01]  /*0fe0*/  SEL R9, R47, RZ, P2 ;  /* 0x000000ff2f097207 */ /* 0x000fe20001000000 */
[----:B------:R-:W-:Y:S01]  /*0ff0*/  @P4 FMUL R16, R16, 0.25 ;  /* 0x3e80000010104820 */ /* 0x000fe20000400000 */
[----:B------:R-:W-:Y:S02]  /*1000*/  FSEL R3, R72, 1, P4 ;  /* 0x3f80000048037808 */ /* 0x000fe40002000000 */
[C---:B-1----:R-:W-:Y:S01]  /*1010*/  FSETP.GT.AND P4, PT, R12.reuse, 8.50705917302346158658e+37, PT ;  /* 0x7e8000000c00780b */ /* 0x042fe20003f84000 */
[----:B------:R-:W-:Y:S01]  /*1020*/  FADD R9, R9, 9.9999997473787516356e-06 ;  /* 0x3727c5ac09097421 */ /* 0x000fe20000000000 */
[----:B------:R-:W-:-:S03]  /*1030*/  FSETP.GEU.AND P5, PT, R12, 1.175494350822287508e-38, PT ;  /* 0x008000000c00780b */ /* 0x000fc60003fae000 */
[----:B------:R-:W1:Y:S02]  /*1040*/  MUFU.SQRT R13, R9 ;  /* 0x00000009000d7308 */ /* 0x000e640000002000 */
[----:B------:R-:W-:-:S06]  /*1050*/  @!P3 FMUL R16, R16, 16777216 ;  /* 0x4b8000001010b820 */ /* 0x000fcc0000400000 */
[----:B------:R-:W2:Y:S01]  /*1060*/  MUFU.RCP R16, R16 ;  /* 0x0000001000107308 */ /* 0x000ea20000001000 */
[----:B------:R-:W-:Y:S01]  /*1070*/  @P4 FMUL R12, R12, 0.25 ;  /* 0x3e8000000c0c4820 */ /* 0x000fe20000400000 */
[----:B------:R-:W-:Y:S01]  /*1080*/  @!P3 FMUL R3, R3, 16777216 ;  /* 0x4b8000000303b820 */ /* 0x000fe20000400000 */
[----:B------:R-:W-:Y:S02]  /*1090*/  SEL R21, R30, RZ, P2 ;  /* 0x000000ff1e157207 */ /* 0x000fe40001000000 */
[----:B------:R-:W-:-:S03]  /*10a0*/  @!P5 FMUL R12, R12, 16777216 ;  /* 0x4b8000000c0cd820 */ /* 0x000fc60000400000 */
[----:B------:R3:W4:Y:S01]  /*10b0*/  MUFU.SQRT R10, R17 ;  /* 0x00000011000a7308 */ /* 0x0007220000002000 */
[C---:B-1----:R-:W-:Y:S01]  /*10c0*/  FSETP.GT.AND P3, PT, R13.reuse, 8.50705917302346158658e+37, PT ;  /* 0x7e8000000d00780b */ /* 0x042fe20003f64000 */
[----:B------:R-:W-:Y:S01]  /*10d0*/  FADD R34, R34, -R21 ;  /* 0x8000001522227221 */ /* 0x000fe20000000000 */
[----:B------:R-:W-:Y:S02]  /*10e0*/  FSEL R5, R72, 1, P4 ;  /* 0x3f80000048057808 */ /* 0x000fe40002000000 */
[----:B------:R-:W-:Y:S01]  /*10f0*/  FSETP.GEU.AND P4, PT, R13, 1.175494350822287508e-38, PT ;  /* 0x008000000d00780b */ /* 0x000fe20003f8e000 */
[----:B--2---:R-:W-:Y:S02]  /*1100*/  FMUL R3, R16, R3 ;  /* 0x0000000310037220 */ /* 0x004fe40000400000 */
[----:B------:R-:W1:Y:S01]  /*1110*/  MUFU.RCP R12, R12 ;  /* 0x0000000c000c7308 */ /* 0x000e620000001000 */
[----:B---3--:R-:W-:Y:S01]  /*1120*/  SEL R17, R38, RZ, P2 ;  /* 0x000000ff26117207 */ /* 0x008fe20001000000 */
[----:B------:R-:W-:Y:S01]  /*1130*/  FMUL R3, R3, R34 ;  /* 0x0000002203037220 */ /* 0x000fe20000400000 */
[----:B------:R-:W-:-:S03]  /*1140*/  @!P5 FMUL R5, R5, 16777216 ;  /* 0x4b8000000505d820 */ /* 0x000fc60000400000 */
[----:B------:R-:W-:Y:S01]  /*1150*/  @P3 FMUL R13, R13, 0.25 ;  /* 0x3e8000000d0d3820 */ /* 0x000fe20000400000 */
[----:B----4-:R-:W-:Y:S01]  /*1160*/  FSETP.GT.AND P5, PT, R10, 8.50705917302346158658e+37, PT ;  /* 0x7e8000000a00780b */ /* 0x010fe20003fa4000 */
[----:B------:R-:W-:Y:S01]  /*1170*/  FFMA R3, R42, R3, R17 ;  /* 0x000000032a037223 */ /* 0x000fe20000000011 */
[----:B------:R-:W-:Y:S02]  /*1180*/  SEL R17, R18, RZ, P1 ;  /* 0x000000ff12117207 */ /* 0x000fe40000800000 */
[----:B------:R-:W-:Y:S01]  /*1190*/  FSEL R11, R72, 1, P3 ;  /* 0x3f800000480b7808 */ /* 0x000fe20001800000 */
[----:B------:R-:W-:Y:S01]  /*11a0*/  @!P4 FMUL R13, R13, 16777216 ;  /* 0x4b8000000d0dc820 */ /* 0x000fe20000400000 */
[----:B------:R-:W-:Y:S01]  /*11b0*/  FSETP.GEU.AND P3, PT, R10, 1.175494350822287508e-38, PT ;  /* 0x008000000a00780b */ /* 0x000fe20003f6e000 */
[----:B------:R-:W-:Y:S01]  /*11c0*/  FADD R14, R14, -R17 ;  /* 0x800000110e0e7221 */ /* 0x000fe20000000000 */
[----:B-1----:R-:W-:Y:S01]  /*11d0*/  FMUL R5, R12, R5 ;  /* 0x000000050c057220 */ /* 0x002fe20000400000 */
[----:B------:R-:W-:Y:S01]  /*11e0*/  SEL R22, R22, RZ, P1 ;  /* 0x000000ff16167207 */ /* 0x000fe20000800000 */
[----:B------:R-:W1:Y:S01]  /*11f0*/  MUFU.RCP R12, R13 ;  /* 0x0000000d000c7308 */ /* 0x000e620000001000 */
[----:B------:R-:W-:Y:S01]  /*1200*/  SEL R17, R26, RZ, P1 ;  /* 0x000000ff1a117207 */ /* 0x000fe20000800000 */
[----:B------:R-:W-:Y:S01]  /*1210*/  FMUL R5, R14, R5 ;  /* 0x000000050e057220 */ /* 0x000fe20000400000 */
[----:B------:R-:W-:Y:S01]  /*1220*/  @P5 FMUL R10, R10, 0.25 ;  /* 0x3e8000000a0a5820 */ /* 0x000fe20000400000 */
[----:B------:R-:W-:-:S02]  /*1230*/  FSEL R9, R72, 1, P5 ;  /* 0x3f80000048097808 */ /* 0x000fc40002800000 */
[C---:B------:R-:W-:Y:S01]  /*1240*/  FSETP.GEU.AND P5, PT, R3.reuse, RZ, PT ;  /* 0x000000ff0300720b */ /* 0x040fe20003fae000 */
[----:B------:R-:W-:Y:S02]  /*1250*/  FFMA R5, R22, R5, R17 ;  /* 0x0000000516057223 */ /* 0x000fe40000000011 */
[----:B------:R-:W-:Y:S01]  /*1260*/  @!P3 FMUL R10, R10, 16777216 ;  /* 0x4b8000000a0ab820 */ /* 0x000fe20000400000 */
[----:B------:R-:W-:Y:S01]  /*1270*/  FSEL R3, R3, RZ, P5 ;  /* 0x000000ff03037208 */ /* 0x000fe20002800000 */
[----:B------:R-:W-:Y:S01]  /*1280*/  @!P4 FMUL R11, R11, 16777216 ;  /* 0x4b8000000b0bc820 */ /* 0x000fe20000400000 */
[----:B------:R-:W-:Y:S02]  /*1290*/  FSETP.GEU.AND P5, PT, R5, RZ, PT ;  /* 0x000000ff0500720b */ /* 0x000fe40003fae000 */
[----:B------:R-:W-:Y:S01]  /*12a0*/  SEL R14, R31, RZ, P2 ;  /* 0x000000ff1f0e7207 */ /* 0x000fe20001000000 */
[----:B------:R-:W2:Y:S01]  /*12b0*/  MUFU.RCP R10, R10 ;  /* 0x0000000a000a7308 */ /* 0x000ea20000001000 */
[----:B------:R-:W-:Y:S01]  /*12c0*/  @P0 FSEL R3, R5, RZ, P5 ;  /* 0x000000ff05030208 */ /* 0x000fe20002800000 */
[----:B-1----:R-:W-:-:S02]  /*12d0*/  FMUL R5, R12, R11 ;  /* 0x0000000b0c057220 */ /* 0x002fc40000400000 */
[----:B------:R-:W-:Y:S01]  /*12e0*/  FADD R14, R35, -R14 ;  /* 0x8000000e230e7221 */ /* 0x000fe20000000000 */
[----:B------:R-:W-:-:S03]  /*12f0*/  SEL R12, R43, RZ, P2 ;  /* 0x000000ff2b0c7207 */ /* 0x000fc60001000000 */
[----:B------:R-:W-:Y:S01]  /*1300*/  FMUL R5, R5, R14 ;  /* 0x0000000e05057220 */ /* 0x000fe20000400000 */
[----:B------:R-:W-:-:S03]  /*1310*/  @!P3 FMUL R9, R9, 16777216 ;  /* 0x4b8000000909b820 */ /* 0x000fc60000400000 */
[----:B------:R-:W-:Y:S01]  /*1320*/  FFMA R5, R12, R5, R39 ;  /* 0x000000050c057223 */ /* 0x000fe20000000027 */
[----:B------:R-:W-:Y:S01]  /*1330*/  SEL R12, R19, RZ, P1 ;  /* 0x000000ff130c7207 */ /* 0x000fe20000800000 */
[----:B--2---:R-:W-:-:S04]  /*1340*/  FMUL R9, R10, R9 ;  /* 0x000000090a097220 */ /* 0x004fc80000400000 */
[----:B------:R-:W-:Y:S01]  /*1350*/  FADD R12, R15, -R12 ;  /* 0x8000000c0f0c7221 */ /* 0x000fe20000000000 */
[----:B------:R-:W-:Y:S02]  /*1360*/  SEL R14, R23, RZ, P1 ;  /* 0x000000ff170e7207 */ /* 0x000fe40000800000 */
[----:B------:R-:W-:Y:S01]  /*1370*/  SEL R27, R27, RZ, P1 ;  /* 0x000000ff1b1b7207 */ /* 0x000fe20000800000 */
[----:B------:R-:W-:Y:S01]  /*1380*/  FMUL R9, R12, R9 ;  /* 0x000000090c097220 */ /* 0x000fe20000400000 */
[----:B------:R-:W-:-:S03]  /*1390*/  FSETP.GEU.AND P3, PT, R5, RZ, PT ;  /* 0x000000ff0500720b */ /* 0x000fc60003f6e000 */
[----:B------:R-:W-:Y:S01]  /*13a0*/  FFMA R9, R14, R9, R27 ;  /* 0x000000090e097223 */ /* 0x000fe2000000001b */
[----:B------:R-:W-:-:S04]  /*13b0*/  FSEL R5, R5, RZ, P3 ;  /* 0x000000ff05057208 */ /* 0x000fc80001800000 */
[----:B------:R-:W-:-:S04]  /*13c0*/  FSETP.GEU.AND P3, PT, R9, RZ, PT ;  /* 0x000000ff0900720b */ /* 0x000fc80003f6e000 */
[----:B------:R-:W-:Y:S02]  /*13d0*/  @P0 FSEL R5, R9, RZ, P3 ;  /* 0x000000ff09050208 */ /* 0x000fe40001800000 */
[----:B------:R-:W-:-:S04]  /*13e0*/  LOP3.LUT R9, R55, 0x4, RZ, 0xfc, !PT ;  /* 0x0000000437097812 */ /* 0x000fc800078efcff */
[----:B------:R-:W-:-:S04]  /*13f0*/  LEA.HI R10, R58, R9, RZ, 0x6 ;  /* 0x000000093a0a7211 */ /* 0x000fc800078f30ff */
[----:B------:R-:W-:-:S05]  /*1400*/  LOP3.LUT R10, R10, 0xffffffc0, RZ, 0xc0, !PT ;  /* 0xffffffc00a0a7812 */ /* 0x000fca00078ec0ff */
[----:B------:R-:W-:-:S04]  /*1410*/  IMAD.IADD R9, R9, 0x1, -R10 ;  /* 0x0000000109097824 */ /* 0x000fc800078e0a0a */
[----:B------:R-:W-:Y:S01]  /*1420*/  IMAD.IADD R21, R9, 0x1, R4 ;  /* 0x0000000109157824 */ /* 0x000fe200078e0204 */
[----:B------:R-:W-:-:S03]  /*1430*/  CS2R R12, SRZ ;  /* 0x00000000000c7805 */ /* 0x000fc6000001ff00 */
[----:B------:R-:W-:Y:S01]  /*1440*/  VIADD R11, R21, 0xffffffe0 ;  /* 0xffffffe0150b7836 */ /* 0x000fe20000000000 */
[----:B------:R-:W-:-:S03]  /*1450*/  CS2R R14, SRZ ;  /* 0x00000000000e7805 */ /* 0x000fc6000001ff00 */
[----:B------:R-:W-:Y:S01]  /*1460*/  IMAD.WIDE R10, R11, 0x4, R68 ;  /* 0x000000040b0a7825 */ /* 0x000fe200078e0244 */
[----:B------:R-:W-:Y:S02]  /*1470*/  CS2R R16, SRZ ;  /* 0x0000000000107805 */ /* 0x000fe4000001ff00 */
[----:B------:R-:W-:Y:S02]  /*1480*/  CS2R R18, SRZ ;  /* 0x0000000000127805 */ /* 0x000fe4000001ff00 */
[----:B------:R1:W2:Y:S01]  /*1490*/  @P1 LDG.E.EL.128 R12, desc[UR6][R10.64] ;  /* 0x000000060a0c1981 */ /* 0x0002a2000c2e1d00 */
[----:B------:R-:W-:Y:S01]  /*14a0*/  CS2R R50, SRZ ;  /* 0x0000000000327805 */ /* 0x000fe2000001ff00 */
[----:B-1----:R-:W-:-:S05]  /*14b0*/  IMAD.WIDE R10, R9, 0x4, R76 ;  /* 0x00000004090a7825 */ /* 0x002fca00078e024c */
[----:B------:R1:W3:Y:S02]  /*14c0*/  @P1 LDG.E.EL.128 R16, desc[UR6][R10.64+-0x80] ;  /* 0xffff80060a101981 */ /* 0x0002e4000c2e1d00 */
[----:B-1----:R-:W-:-:S05]  /*14d0*/  IMAD.WIDE R10, R21, 0x4, R66 ;  /* 0x00000004150a7825 */ /* 0x002fca00078e0242 */
[----:B------:R0:W4:Y:S02]  /*14e0*/  @P2 LDG.E.EL.128 R48, desc[UR6][R10.64] ;  /* 0x000000060a302981 */ /* 0x000124000c2e1d00 */
[C---:B0-----:R-:W-:Y:S02]  /*14f0*/  IMAD.WIDE R10, R9.reuse, 0x4, R28 ;  /* 0x00000004090a7825 */ /* 0x041fe400078e021c */
[----:B------:R-:W0:Y:S01]  /*1500*/  LDC.64 R28, c[0x0][0x220] ;  /* 0x00008800ff1c7b82 */ /* 0x000e220000000a00 */
[----:B------:R-:W-:Y:S02]  /*1510*/  CS2R R46, SRZ ;  /* 0x00000000002e7805 */ /* 0x000fe4000001ff00 */
[----:B------:R-:W-:Y:S02]  /*1520*/  CS2R R20, SRZ ;  /* 0x0000000000147805 */ /* 0x000fe4000001ff00 */
[----:B------:R-:W-:Y:S02]  /*1530*/  CS2R R22, SRZ ;  /* 0x0000000000167805 */ /* 0x000fe4000001ff00 */
[----:B------:R0:W5:Y:S02]  /*1540*/  @P2 LDG.E.EL.128 R44, desc[UR6][R10.64] ;  /* 0x000000060a2c2981 */ /* 0x000164000c2e1d00 */
[----:B0-----:R-:W-:-:S02]  /*1550*/  IMAD.WIDE R10, R9, 0x4, R28 ;  /* 0x00000004090a7825 */ /* 0x001fc400078e021c */
[----:B------:R-:W0:Y:S03]  /*1560*/  LDC.64 R28, c[0x0][0x228] ;  /* 0x00008a00ff1c7b82 */ /* 0x000e260000000a00 */
[----:B------:R-:W3:Y:S01]  /*1570*/  @P2 LDG.E.EL.128 R20, desc[UR6][R10.64] ;  /* 0x000000060a142981 */ /* 0x000ee2000c2e1d00 */
[----:B------:R-:W-:Y:S02]  /*1580*/  CS2R R40, SRZ ;  /* 0x0000000000287805 */ /* 0x000fe4000001ff00 */
[----:B------:R-:W-:Y:S02]  /*1590*/  CS2R R42, SRZ ;  /* 0x00000000002a7805 */ /* 0x000fe4000001ff00 */
[----:B------:R-:W-:Y:S02]  /*15a0*/  CS2R R36, SRZ ;  /* 0x0000000000247805 */ /* 0x000fe4000001ff00 */
[----:B------:R-:W-:-:S02]  /*15b0*/  CS2R R38, SRZ ;  /* 0x0000000000267805 */ /* 0x000fc4000001ff00 */
[----:B------:R-:W-:Y:S02]  /*15c0*/  CS2R R32, SRZ ;  /* 0x0000000000207805 */ /* 0x000fe4000001ff00 */
[----:B------:R-:W-:Y:S02]  /*15d0*/  CS2R R34, SRZ ;  /* 0x0000000000227805 */ /* 0x000fe4000001ff00 */
[----:B--2---:R-:W-:Y:S02]  /*15e0*/  SEL R12, R12, RZ, P1 ;  /* 0x000000ff0c0c7207 */ /* 0x004fe40000800000 */
[----:B---3--:R-:W-:-:S05]  /*15f0*/  SEL R20, R20, RZ, P2 ;  /* 0x000000ff14147207 */ /* 0x008fca0001000000 */
[----:B------:R-:W-:-:S04]  /*1600*/  FADD R25, R20, 9.9999997473787516356e-06 ;  /* 0x3727c5ac14197421 */ /* 0x000fc80000000000 */
[----:B------:R-:W1:Y:S01]  /*1610*/  MUFU.SQRT R24, R25 ;  /* 0x0000001900187308 */ /* 0x000e620000002000 */
[----:B------:R-:W-:-:S05]  /*1620*/  SEL R11, R21, RZ, P2 ;  /* 0x000000ff150b7207 */ /* 0x000fca0001000000 */
[----:B------:R-:W-:-:S04]  /*1630*/  FADD R11, R11, 9.9999997473787516356e-06 ;  /* 0x3727c5ac0b0b7421 */ /* 0x000fc80000000000 */
[----:B------:R-:W2:Y:S01]  /*1640*/  MUFU.SQRT R21, R11 ;  /* 0x0000000b00157308 */ /* 0x000ea20000002000 */
[C---:B-1----:R-:W-:Y:S02]  /*1650*/  FSETP.GT.AND P4, PT, R24.reuse, 8.50705917302346158658e+37, PT ;  /* 0x7e8000001800780b */ /* 0x042fe40003f84000 */
[----:B------:R-:W-:Y:S02]  /*1660*/  FSETP.GEU.AND P3, PT, R24, 1.175494350822287508e-38, PT ;  /* 0x008000001800780b */ /* 0x000fe40003f6e000 */
[----:B------:R-:W-:-:S09]  /*1670*/  FSEL R20, R72, 1, P4 ;  /* 0x3f80000048147808 */ /* 0x000fd20002000000 */
[----:B------:R-:W-:Y:S01]  /*1680*/  @P4 FMUL R24, R24, 0.25 ;  /* 0x3e80000018184820 */ /* 0x000fe20000400000 */
[C---:B--2---:R-:W-:Y:S02]  /*1690*/  FSETP.GT.AND P4, PT, R21.reuse, 8.50705917302346158658e+37, PT ;  /* 0x7e8000001500780b */ /* 0x044fe40003f84000 */
[----:B------:R-:W-:Y:S02]  /*16a0*/  FSETP.GEU.AND P5, PT, R21, 1.175494350822287508e-38, PT ;  /* 0x008000001500780b */ /* 0x000fe40003fae000 */
[----:B----4-:R-:W-:Y:S02]  /*16b0*/  SEL R48, R48, RZ, P2 ;  /* 0x000000ff30307207 */ /* 0x010fe40001000000 */
[----:B-----5:R-:W-:Y:S01]  /*16c0*/  SEL R11, R44, RZ, P2 ;  /* 0x000000ff2c0b7207 */ /* 0x020fe20001000000 */
[----:B------:R-:W-:-:S06]  /*16d0*/  @!P3 FMUL R24, R24, 16777216 ;  /* 0x4b8000001818b820 */ /* 0x000fcc0000400000 */
[----:B------:R-:W-:Y:S01]  /*16e0*/  @P4 FMUL R21, R21, 0.25 ;  /* 0x3e80000015154820 */ /* 0x000fe20000400000 */
[----:B------:R-:W-:-:S03]  /*16f0*/  FADD R48, R48, -R11 ;  /* 0x8000000b30307221 */ /* 0x000fc60000000000 */
[----:B------:R-:W-:Y:S01]  /*1700*/  @!P5 FMUL R21, R21, 16777216 ;  /* 0x4b8000001515d820 */ /* 0x000fe20000400000 */
[----:B------:R-:W1:Y:S01]  /*1710*/  MUFU.RCP R11, R24 ;  /* 0x00000018000b7308 */ /* 0x000e620000001000 */
[----:B------:R-:W-:-:S07]  /*1720*/  FSEL R10, R72, 1, P4 ;  /* 0x3f800000480a7808 */ /* 0x000fce0002000000 */
[----:B------:R-:W2:Y:S01]  /*1730*/  MUFU.RCP R21, R21 ;  /* 0x0000001500157308 */ /* 0x000ea20000001000 */
[----:B------:R-:W-:Y:S01]  /*1740*/  @!P3 FMUL R20, R20, 16777216 ;  /* 0x4b8000001414b820 */ /* 0x000fe20000400000 */
[----:B------:R-:W-:Y:S02]  /*1750*/  SEL R26, R17, RZ, P1 ;  /* 0x000000ff111a7207 */ /* 0x000fe40000800000 */
[----:B------:R-:W-:Y:S01]  /*1760*/  SEL R17, R16, RZ, P1 ;  /* 0x000000ff10117207 */ /* 0x000fe20000800000 */
[----:B------:R-:W-:Y:S01]  /*1770*/  @!P5 FMUL R10, R10, 16777216 ;  /* 0x4b8000000a0ad820 */ /* 0x000fe20000400000 */
[----:B-1----:R-:W-:-:S03]  /*1780*/  FMUL R11, R11, R20 ;  /* 0x000000140b0b7220 */ /* 0x002fc60000400000 */
[----:B------:R-:W-:Y:S01]  /*1790*/  FADD R16, R12, -R17 ;  /* 0x800000110c107221 */ /* 0x000fe20000000000 */
[----:B------:R-:W-:Y:S01]  /*17a0*/  FMUL R17, R11, R48 ;  /* 0x000000300b117220 */ /* 0x000fe20000400000 */
[----:B------:R-:W-:Y:S02]  /*17b0*/  SEL R12, R49, RZ, P2 ;  /* 0x000000ff310c7207 */ /* 0x000fe40001000000 */
[----:B------:R-:W-:Y:S01]  /*17c0*/  SEL R45, R45, RZ, P2 ;  /* 0x000000ff2d2d7207 */ /* 0x000fe20001000000 */
[----:B--2---:R-:W-:Y:S01]  /*17d0*/  FMUL R25, R21, R10 ;  /* 0x0000000a15197220 */ /* 0x004fe20000400000 */
[----:B0-----:R-:W-:Y:S01]  /*17e0*/  IMAD.WIDE R10, R9, 0x4, R28 ;  /* 0x00000004090a7825 */ /* 0x001fe200078e021c */
[----:B------:R-:W-:Y:S01]  /*17f0*/  SEL R13, R13, RZ, P1 ;  /* 0x000000ff0d0d7207 */ /* 0x000fe20000800000 */
[----:B------:R-:W0:Y:S02]  /*1800*/  LDC.64 R28, c[0x0][0x230] ;  /* 0x00008c00ff1c7b82 */ /* 0x000e240000000a00 */
[----:B------:R-:W-:Y:S01]  /*1810*/  FADD R12, R12, -R45 ;  /* 0x8000002d0c0c7221 */ /* 0x000fe20000000000 */
[----:B------:R0:W2:Y:S05]  /*1820*/  @P2 LDG.E.EL.128 R40, desc[UR6][R10.64] ;  /* 0x000000060a282981 */ /* 0x0000aa000c2e1d00 */
[----:B------:R-:W1:Y:S08]  /*1830*/  LDC.64 R44, c[0x0][0x248] ;  /* 0x00009200ff2c7b82 */ /* 0x000e700000000a00 */
[----:B------:R-:W3:Y:S01]  /*1840*/  LDC.64 R48, c[0x0][0x250] ;  /* 0x00009400ff307b82 */ /* 0x000ee20000000a00 */
[----:B0-----:R-:W-:-:S05]  /*1850*/  IMAD.WIDE R10, R9, 0x4, R28 ;  /* 0x00000004090a7825 */ /* 0x001fca00078e021c */
[----:B------:R1:W4:Y:S02]  /*1860*/  @P2 LDG.E.EL.128 R36, desc[UR6][R10.64] ;  /* 0x000000060a242981 */ /* 0x000324000c2e1d00 */
[----:B-1----:R-:W-:-:S05]  /*1870*/  IMAD.WIDE R10, R9, 0x4, R44 ;  /* 0x00000004090a7825 */ /* 0x002fca00078e022c */
[----:B------:R-:W5:Y:S01]  /*1880*/  @P1 LDG.E.EL.128 R32, desc[UR6][R10.64+-0x80] ;  /* 0xffff80060a201981 */ /* 0x000f62000c2e1d00 */
[----:B------:R-:W-:Y:S01]  /*1890*/  FMUL R12, R25, R12 ;  /* 0x0000000c190c7220 */ /* 0x000fe20000400000 */
[----:B------:R-:W-:Y:S02]  /*18a0*/  FADD R13, R13, -R26 ;  /* 0x8000001a0d0d7221 */ /* 0x000fe40000000000 */
[----:B------:R-:W0:Y:S01]  /*18b0*/  LDC.64 R26, c[0x0][0x258] ;  /* 0x00009600ff1a7b82 */ /* 0x000e220000000a00 */
[----:B------:R-:W-:Y:S02]  /*18c0*/  CS2R R28, SRZ ;  /* 0x00000000001c7805 */ /* 0x000fe4000001ff00 */
[----:B------:R-:W-:Y:S02]  /*18d0*/  CS2R R30, SRZ ;  /* 0x00000000001e7805 */ /* 0x000fe4000001ff00 */
[----:B--2---:R-:W-:Y:S02]  /*18e0*/  SEL R41, R41, RZ, P2 ;  /* 0x000000ff29297207 */ /* 0x004fe40001000000 */
[----:B------:R-:W-:-:S02]  /*18f0*/  SEL R40, R40, RZ, P2 ;  /* 0x000000ff28287207 */ /* 0x000fc40001000000 */
[----:B----4-:R-:W-:-:S05]  /*1900*/  SEL R20, R37, RZ, P2 ;  /* 0x000000ff25147207 */ /* 0x010fca0001000000 */
[----:B------:R-:W-:Y:S01]  /*1910*/  FFMA R12, R41, R12, R20 ;  /* 0x0000000c290c7223 */ /* 0x000fe20000000014 */
[----:B------:R-:W-:Y:S02]  /*1920*/  SEL R21, R36, RZ, P2 ;  /* 0x000000ff24157207 */ /* 0x000fe40001000000 */
[----:B------:R-:W-:Y:S01]  /*1930*/  SEL R46, R46, RZ, P2 ;  /* 0x000000ff2e2e7207 */ /* 0x000fe20001000000 */
[----:B------:R-:W1:Y:S01]  /*1940*/  LDC.64 R36, c[0x0][0x218] ;  /* 0x00008600ff247b82 */ /* 0x000e620000000a00 */
[----:B-----5:R-:W-:Y:S01]  /*1950*/  SEL R20, R32, RZ, P1 ;  /* 0x000000ff20147207 */ /* 0x020fe20000800000 */
[----:B------:R-:W-:Y:S01]  /*1960*/  FFMA R17, R40, R17, R21 ;  /* 0x0000001128117223 */ /* 0x000fe20000000015 */
[----:B------:R-:W-:-:S05]  /*1970*/  SEL R33, R33, RZ, P1 ;  /* 0x000000ff21217207 */ /* 0x000fca0000800000 */
[----:B------:R-:W2:Y:S01]  /*1980*/  LDC.64 R40, c[0x0][0x230] ;  /* 0x00008c00ff287b82 */ /* 0x000ea20000000a00 */
[----:B------:R-:W-:-:S04]  /*1990*/  FADD R20, R20, 9.9999997473787516356e-06 ;  /* 0x3727c5ac14147421 */ /* 0x000fc80000000000 */
[----:B------:R-:W4:Y:S01]  /*19a0*/  MUFU.SQRT R21, R20 ;  /* 0x0000001400157308 */ /* 0x000f220000002000 */
[----:B------:R-:W-:-:S07]  /*19b0*/  FADD R10, R33, 9.9999997473787516356e-06 ;  /* 0x3727c5ac210a7421 */ /* 0x000fce0000000000 */
[----:B------:R-:W5:Y:S01]  /*19c0*/  MUFU.SQRT R25, R10 ;  /* 0x0000000a00197308 */ /* 0x000f620000002000 */
[C---:B----4-:R-:W-:Y:S02]  /*19d0*/  FSETP.GT.AND P3, PT, R21.reuse, 8.50705917302346158658e+37, PT ;  /* 0x7e8000001500780b */ /* 0x050fe40003f64000 */
[----:B------:R-:W-:Y:S02]  /*19e0*/  FSETP.GEU.AND P4, PT, R21, 1.175494350822287508e-38, PT ;  /* 0x008000001500780b */ /* 0x000fe40003f8e000 */
[----:B------:R-:W-:-:S09]  /*19f0*/  FSEL R24, R72, 1, P3 ;  /* 0x3f80000048187808 */ /* 0x000fd20001800000 */
[----:B------:R-:W-:Y:S01]  /*1a00*/  @P3 FMUL R21, R21, 0.25 ;  /* 0x3e80000015153820 */ /* 0x000fe20000400000 */
[----:B-----5:R-:W-:Y:S01]  /*1a10*/  FSETP.GT.AND P3, PT, R25, 8.50705917302346158658e+37, PT ;  /* 0x7e8000001900780b */ /* 0x020fe20003f64000 */
[----:B------:R-:W-:Y:S02]  /*1a20*/  @!P4 FMUL R24, R24, 16777216 ;  /* 0x4b8000001818c820 */ /* 0x000fe40000400000 */
[----:B------:R-:W-:Y:S01]  /*1a30*/  @!P4 FMUL R21, R21, 16777216 ;  /* 0x4b8000001515c820 */ /* 0x000fe20000400000 */
[----:B------:R-:W-:-:S05]  /*1a40*/  FSETP.GEU.AND P4, PT, R25, 1.175494350822287508e-38, PT ;  /* 0x008000001900780b */ /* 0x000fca0003f8e000 */
[----:B------:R-:W4:Y:S04]  /*1a50*/  MUFU.RCP R21, R21 ;  /* 0x0000001500157308 */ /* 0x000f280000001000 */
[----:B------:R-:W-:-:S04]  /*1a60*/  @P3 FMUL R25, R25, 0.25 ;  /* 0x3e80000019193820 */ /* 0x000fc80000400000 */
[----:B------:R-:W-:-:S06]  /*1a70*/  @!P4 FMUL R25, R25, 16777216 ;  /* 0x4b8000001919c820 */ /* 0x000fcc0000400000 */
[----:B------:R-:W5:Y:S01]  /*1a80*/  MUFU.RCP R25, R25 ;  /* 0x0000001900197308 */ /* 0x000f620000001000 */
[----:B----4-:R-:W-:Y:S01]  /*1a90*/  FMUL R11, R21, R24 ;  /* 0x00000018150b7220 */ /* 0x010fe20000400000 */
[----:B------:R-:W-:-:S03]  /*1aa0*/  FSEL R20, R72, 1, P3 ;  /* 0x3f80000048147808 */ /* 0x000fc60001800000 */
[----:B------:R-:W-:Y:S01]  /*1ab0*/  FMUL R16, R16, R11 ;  /* 0x0000000b10107220 */ /* 0x000fe20000400000 */
[----:B---3--:R-:W-:-:S04]  /*1ac0*/  IMAD.WIDE R10, R9, 0x4, R48 ;  /* 0x00000004090a7825 */ /* 0x008fc800078e0230 */
[----:B------:R-:W-:Y:S01]  /*1ad0*/  @!P4 FMUL R20, R20, 16777216 ;  /* 0x4b8000001414c820 */ /* 0x000fe20000400000 */
[----:B------:R0:W3:Y:S03]  /*1ae0*/  @P1 LDG.E.EL.128 R28, desc[UR6][R10.64+-0x80] ;  /* 0xffff80060a1c1981 */ /* 0x0000e6000c2e1d00 */
[----:B-----5:R-:W-:Y:S01]  /*1af0*/  FMUL R20, R25, R20 ;  /* 0x0000001419147220 */ /* 0x020fe20000400000 */
[----:B------:R-:W-:Y:S01]  /*1b00*/  CS2R R24, SRZ ;  /* 0x0000000000187805 */ /* 0x000fe2000001ff00 */
[----:B0-----:R-:W-:Y:S01]  /*1b10*/  IMAD.WIDE R10, R9, 0x4, R26 ;  /* 0x00000004090a7825 */ /* 0x001fe200078e021a */
[----:B------:R-:W-:-:S06]  /*1b20*/  CS2R R26, SRZ ;  /* 0x00000000001a7805 */ /* 0x000fcc000001ff00 */
[----:B------:R0:W4:Y:S01]  /*1b30*/  @P1 LDG.E.EL.128 R24, desc[UR6][R10.64+-0x80] ;  /* 0xffff80060a181981 */ /* 0x000122000c2e1d00 */
[----:B------:R-:W-:-:S04]  /*1b40*/  FSETP.GEU.AND P3, PT, R17, RZ, PT ;  /* 0x000000ff1100720b */ /* 0x000fc80003f6e000 */
[----:B0-----:R-:W-:Y:S01]  /*1b50*/  FSEL R10, R17, RZ, P3 ;  /* 0x000000ff110a7208 */ /* 0x001fe20001800000 */
[----:B------:R-:W-:Y:S01]  /*1b60*/  FMUL R13, R13, R20 ;  /* 0x000000140d0d7220 */ /* 0x000fe20000400000 */
[----:B------:R-:W-:-:S05]  /*1b70*/  SEL R17, R34, RZ, P1 ;  /* 0x000000ff22117207 */ /* 0x000fca0000800000 */
[----:B------:R-:W-:Y:S01]  /*1b80*/  FADD R17, R17, 9.9999997473787516356e-06 ;  /* 0x3727c5ac11117421 */ /* 0x000fe20000000000 */
[----:B------:R-:W-:Y:S02]  /*1b90*/  SEL R11, R50, RZ, P2 ;  /* 0x000000ff320b7207 */ /* 0x000fe40001000000 */
[----:B------:R-:W-:-:S03]  /*1ba0*/  SEL R42, R42, RZ, P2 ;  /* 0x000000ff2a2a7207 */ /* 0x000fc60001000000 */
[----:B------:R-:W-:Y:S01]  /*1bb0*/  FADD R11, R11, -R46 ;  /* 0x8000002e0b0b7221 */ /* 0x000fe20000000000 */
[----:B------:R-:W-:Y:S02]  /*1bc0*/  SEL R21, R38, RZ, P2 ;  /* 0x000000ff26157207 */ /* 0x000fe40001000000 */
[----:B------:R-:W-:Y:S02]  /*1bd0*/  SEL R14, R14, RZ, P1 ;  /* 0x000000ff0e0e7207 */ /* 0x000fe40000800000 */
[----:B------:R-:W-:Y:S02]  /*1be0*/  SEL R51, R51, RZ, P2 ;  /* 0x000000ff33337207 */ /* 0x000fe40001000000 */
[----:B------:R-:W-:Y:S02]  /*1bf0*/  SEL R43, R43, RZ, P2 ;  /* 0x000000ff2b2b7207 */ /* 0x000fe40001000000 */
[----:B------:R-:W-:Y:S02]  /*1c00*/  SEL R15, R15, RZ, P1 ;  /* 0x000000ff0f0f7207 */ /* 0x000fe40000800000 */
[----:B---3--:R-:W-:-:S02]  /*1c10*/  SEL R9, R28, RZ, P1 ;  /* 0x000000ff1c097207 */ /* 0x008fc40000800000 */
[----:B----4-:R-:W-:-:S05]  /*1c20*/  SEL R24, R24, RZ, P1 ;  /* 0x000000ff18187207 */ /* 0x010fca0000800000 */
[----:B------:R-:W-:-:S05]  /*1c30*/  FFMA R16, R9, R16, R24 ;  /* 0x0000001009107223 */ /* 0x000fca0000000018 */
[----:B------:R-:W-:-:S04]  /*1c40*/  FSETP.GEU.AND P3, PT, R16, RZ, PT ;  /* 0x000000ff1000720b */ /* 0x000fc80003f6e000 */
[----:B------:R-:W-:Y:S02]  /*1c50*/  @P0 FSEL R10, R16, RZ, P3 ;  /* 0x000000ff100a0208 */ /* 0x000fe40001800000 */
[----:B------:R-:W-:-:S04]  /*1c60*/  FSETP.GEU.AND P3, PT, R12, RZ, PT ;  /* 0x000000ff0c00720b */ /* 0x000fc80003f6e000 */
[----:B------:R-:W-:Y:S02]  /*1c70*/  FSEL R9, R12, RZ, P3 ;  /* 0x000000ff0c097208 */ /* 0x000fe40001800000 */
[----:B------:R-:W-:-:S05]  /*1c80*/  SEL R12, R22, RZ, P2 ;  /* 0x000000ff160c7207 */ /* 0x000fca0001000000 */
[----:B------:R-:W-:Y:S01]  /*1c90*/  FADD R12, R12, 9.9999997473787516356e-06 ;  /* 0x3727c5ac0c0c7421 */ /* 0x000fe20000000000 */
[----:B------:R-:W-:Y:S02]  /*1ca0*/  SEL R20, R29, RZ, P1 ;  /* 0x000000ff1d147207 */ /* 0x000fe40000800000 */
[----:B------:R-:W-:Y:S01]  /*1cb0*/  SEL R25, R25, RZ, P1 ;  /* 0x000000ff19197207 */ /* 0x000fe20000800000 */
[----:B------:R-:W0:Y:S04]  /*1cc0*/  MUFU.SQRT R16, R12 ;  /* 0x0000000c00107308 */ /* 0x000e280000002000 */
[----:B------:R-:W-:-:S05]  /*1cd0*/  FFMA R13, R20, R13, R25 ;  /* 0x0000000d140d7223 */ /* 0x000fca0000000019 */
[----:B------:R-:W-:-:S04]  /*1ce0*/  FSETP.GEU.AND P3, PT, R13, RZ, PT ;  /* 0x000000ff0d00720b */ /* 0x000fc80003f6e000 */
[----:B------:R-:W-:Y:S02]  /*1cf0*/  @P0 FSEL R9, R13, RZ, P3 ;  /* 0x000000ff0d090208 */ /* 0x000fe40001800000 */
[C---:B0-----:R-:W-:Y:S02]  /*1d00*/  FSETP.GT.AND P3, PT, R16.reuse, 8.50705917302346158658e+37, PT ;  /* 0x7e8000001000780b */ /* 0x041fe40003f64000 */
[----:B------:R-:W-:-:S11]  /*1d10*/  FSETP.GEU.AND P4, PT, R16, 1.175494350822287508e-38, PT ;  /* 0x008000001000780b */ /* 0x000fd60003f8e000 */
[----:B------:R-:W-:-:S04]  /*1d20*/  @P3 FMUL R16, R16, 0.25 ;  /* 0x3e80000010103820 */ /* 0x000fc80000400000 */
[----:B------:R-:W-:Y:S01]  /*1d30*/  @!P4 FMUL R16, R16, 16777216 ;  /* 0x4b8000001010c820 */ /* 0x000fe20000400000 */
[----:B------:R-:W-:-:S05]  /*1d40*/  FSEL R13, R72, 1, P3 ;  /* 0x3f800000480d7808 */ /* 0x000fca0001800000 */
[----:B------:R-:W0:Y:S01]  /*1d50*/  MUFU.RCP R16, R16 ;  /* 0x0000001000107308 */ /* 0x000e220000001000 */
[----:B------:R-:W-:-:S04]  /*1d60*/  @!P4 FMUL R13, R13, 16777216 ;  /* 0x4b8000000d0dc820 */ /* 0x000fc80000400000 */
[----:B0-----:R-:W-:-:S03]  /*1d70*/  FMUL R20, R16, R13 ;  /* 0x0000000d10147220 */ /* 0x001fc60000400000 */
[----:B------:R-:W0:Y:S01]  /*1d80*/  MUFU.SQRT R13, R17 ;  /* 0x00000011000d7308 */ /* 0x000e220000002000 */
[----:B------:R-:W-:Y:S01]  /*1d90*/  SEL R16, R23, RZ, P2 ;  /* 0x000000ff17107207 */ /* 0x000fe20001000000 */
[----:B------:R-:W-:-:S04]  /*1da0*/  FMUL R11, R20, R11 ;  /* 0x0000000b140b7220 */ /* 0x000fc80000400000 */
[----:B------:R-:W-:Y:S01]  /*1db0*/  FADD R16, R16, 9.9999997473787516356e-06 ;  /* 0x3727c5ac10107421 */ /* 0x000fe20000000000 */
[C---:B0-----:R-:W-:Y:S02]  /*1dc0*/  FSETP.GT.AND P3, PT, R13.reuse, 8.50705917302346158658e+37, PT ;  /* 0x7e8000000d00780b */ /* 0x041fe40003f64000 */
[----:B------:R-:W-:Y:S01]  /*1dd0*/  FSETP.GEU.AND P4, PT, R13, 1.175494350822287508e-38, PT ;  /* 0x008000000d00780b */ /* 0x000fe20003f8e000 */
[----:B------:R-:W-:Y:S02]  /*1de0*/  FFMA R11, R42, R11, R21 ;  /* 0x0000000b2a0b7223 */ /* 0x000fe40000000015 */
[----:B------:R-:W0:Y:S01]  /*1df0*/  MUFU.SQRT R21, R16 ;  /* 0x0000001000157308 */ /* 0x000e220000002000 */
[----:B------:R-:W-:-:S07]  /*1e00*/  SEL R22, R35, RZ, P1 ;  /* 0x000000ff23167207 */ /* 0x000fce0000800000 */
[----:B------:R-:W-:Y:S01]  /*1e10*/  @P3 FMUL R13, R13, 0.25 ;  /* 0x3e8000000d0d3820 */ /* 0x000fe20000400000 */
[----:B------:R-:W-:-:S03]  /*1e20*/  FSEL R12, R72, 1, P3 ;  /* 0x3f800000480c7808 */ /* 0x000fc60001800000 */
[----:B------:R-:W-:Y:S01]  /*1e30*/  @!P4 FMUL R13, R13, 16777216 ;  /* 0x4b8000000d0dc820 */ /* 0x000fe20000400000 */
[----:B------:R-:W-:Y:S01]  /*1e40*/  FADD R22, R22, 9.9999997473787516356e-06 ;  /* 0x3727c5ac16167421 */ /* 0x000fe20000000000 */
[----:B------:R-:W-:-:S03]  /*1e50*/  FSETP.GEU.AND P3, PT, R11, RZ, PT ;  /* 0x000000ff0b00720b */ /* 0x000fc60003f6e000 */
[----:B------:R-:W3:Y:S01]  /*1e60*/  MUFU.SQRT R17, R22 ;  /* 0x0000001600117308 */ /* 0x000ee20000002000 */
[----:B------:R-:W-:Y:S02]  /*1e70*/  FSEL R11, R11, RZ, P3 ;  /* 0x000000ff0b0b7208 */ /* 0x000fe40001800000 */
[----:B0-----:R-:W-:-:S05]  /*1e80*/  FSETP.GT.AND P3, PT, R21, 8.50705917302346158658e+37, PT ;  /* 0x7e8000001500780b */ /* 0x001fca0003f64000 */
[----:B------:R-:W0:Y:S01]  /*1e90*/  MUFU.RCP R13, R13 ;  /* 0x0000000d000d7308 */ /* 0x000e220000001000 */
[----:B------:R-:W-:Y:S01]  /*1ea0*/  @!P4 FMUL R12, R12, 16777216 ;  /* 0x4b8000000c0cc820 */ /* 0x000fe20000400000 */
[----:B------:R-:W-:Y:S02]  /*1eb0*/  FSETP.GEU.AND P4, PT, R21, 1.175494350822287508e-38, PT ;  /* 0x008000001500780b */ /* 0x000fe40003f8e000 */
[----:B------:R-:W-:Y:S02]  /*1ec0*/  SEL R23, R18, RZ, P1 ;  /* 0x000000ff12177207 */ /* 0x000fe40000800000 */
[----:B---3--:R-:W-:-:S03]  /*1ed0*/  FSETP.GT.AND P5, PT, R17, 8.50705917302346158658e+37, PT ;  /* 0x7e8000001100780b */ /* 0x008fc60003fa4000 */
[----:B------:R-:W-:Y:S01]  /*1ee0*/  FADD R14, R14, -R23 ;  /* 0x800000170e0e7221 */ /* 0x000fe20000000000 */
[----:B------:R-:W-:Y:S01]  /*1ef0*/  @P3 FMUL R21, R21, 0.25 ;  /* 0x3e80000015153820 */ /* 0x000fe20000400000 */
[----:B0-----:R-:W-:Y:S01]  /*1f00*/  FMUL R23, R13, R12 ;  /* 0x0000000c0d177220 */ /* 0x001fe20000400000 */
[----:B------:R-:W-:-:S03]  /*1f10*/  SEL R26, R26, RZ, P1 ;  /* 0x000000ff1a1a7207 */ /* 0x000fc60000800000 */
[----:B------:R-:W-:Y:S01]  /*1f20*/  @!P4 FMUL R21, R21, 16777216 ;  /* 0x4b8000001515c820 */ /* 0x000fe20000400000 */
[----:B------:R-:W-:Y:S01]  /*1f30*/  FMUL R12, R14, R23 ;  /* 0x000000170e0c7220 */ /* 0x000fe20000400000 */
[----:B------:R-:W-:Y:S02]  /*1f40*/  SEL R23, R30, RZ, P1 ;  /* 0x000000ff1e177207 */ /* 0x000fe40000800000 */
[C---:B------:R-:W-:Y:S02]  /*1f50*/  FSEL R20, R72.reuse, 1, P3 ;  /* 0x3f80000048147808 */ /* 0x040fe40001800000 */
[----:B------:R-:W0:Y:S01]  /*1f60*/  MUFU.RCP R21, R21 ;  /* 0x0000001500157308 */ /* 0x000e220000001000 */
[----:B------:R-:W-:Y:S01]  /*1f70*/  FFMA R12, R23, R12, R26 ;  /* 0x0000000c170c7223 */ /* 0x000fe2000000001a */
[C---:B------:R-:W-:Y:S01]  /*1f80*/  FSETP.GEU.AND P3, PT, R17.reuse, 1.175494350822287508e-38, PT ;  /* 0x008000001100780b */ /* 0x040fe20003f6e000 */
[----:B------:R-:W-:Y:S01]  /*1f90*/  @P5 FMUL R17, R17, 0.25 ;  /* 0x3e80000011115820 */ /* 0x000fe20000400000 */
[----:B------:R-:W-:-:S02]  /*1fa0*/  FSEL R16, R72, 1, P5 ;  /* 0x3f80000048107808 */ /* 0x000fc40002800000 */
[----:B------:R-:W-:Y:S01]  /*1fb0*/  FSETP.GEU.AND P5, PT, R12, RZ, PT ;  /* 0x000000ff0c00720b */ /* 0x000fe20003fae000 */
[----:B------:R-:W-:-:S03]  /*1fc0*/  @!P4 FMUL R20, R20, 16777216 ;  /* 0x4b8000001414c820 */ /* 0x000fc60000400000 */
[----:B------:R-:W-:Y:S02]  /*1fd0*/  @P0 FSEL R11, R12, RZ, P5 ;  /* 0x000000ff0c0b0208 */ /* 0x000fe40002800000 */
[----:B------:R-:W-:-:S05]  /*1fe0*/  SEL R12, R47, RZ, P2 ;  /* 0x000000ff2f0c7207 */ /* 0x000fca0001000000 */
[----:B------:R-:W-:Y:S01]  /*1ff0*/  FADD R51, R51, -R12 ;  /* 0x8000000c33337221 */ /* 0x000fe20000000000 */
[----:B0-----:R-:W-:Y:S01]  /*2000*/  FMUL R12, R21, R20 ;  /* 0x00000014150c7220 */ /* 0x001fe20000400000 */
[----:B------:R-:W-:Y:S01]  /*2010*/  @!P3 FMUL R17, R17, 16777216 ;  /* 0x4b8000001111b820 */ /* 0x000fe20000400000 */
[----:B------:R-:W-:Y:S02]  /*2020*/  SEL R14, R39, RZ, P2 ;  /* 0x000000ff270e7207 */ /* 0x000fe40001000000 */
[----:B------:R-:W-:-:S03]  /*2030*/  FMUL R12, R12, R51 ;  /* 0x000000330c0c7220 */ /* 0x000fc60000400000 */
[----:B------:R-:W0:Y:S01]  /*2040*/  MUFU.RCP R17, R17 ;  /* 0x0000001100117308 */ /* 0x000e220000001000 */
[----:B------:R-:W-:Y:S01]  /*2050*/  FFMA R12, R43, R12, R14 ;  /* 0x0000000c2b0c7223 */ /* 0x000fe2000000000e */
[----:B------:R-:W-:Y:S01]  /*2060*/  @!P3 FMUL R16, R16, 16777216 ;  /* 0x4b8000001010b820 */ /* 0x000fe20000400000 */
[----:B------:R-:W-:Y:S02]  /*2070*/  SEL R31, R31, RZ, P1 ;  /* 0x000000ff1f1f7207 */ /* 0x000fe40000800000 */
[----:B------:R-:W-:Y:S02]  /*2080*/  CS2R R34, SRZ ;  /* 0x0000000000227805 */ /* 0x000fe4000001ff00 */
[----:B------:R-:W-:Y:S02]  /*2090*/  CS2R R38, SRZ ;  /* 0x0000000000267805 */ /* 0x000fe4000001ff00 */
[C---:B------:R-:W-:Y:S01]  /*20a0*/  FSETP.GEU.AND P3, PT, R12.reuse, RZ, PT ;  /* 0x000000ff0c00720b */ /* 0x040fe20003f6e000 */
[----:B------:R-:W3:Y:S03]  /*20b0*/  LDC.64 R50, c[0x0][0x258] ;  /* 0x00009600ff327b82 */ /* 0x000ee60000000a00 */
[----:B------:R-:W-:-:S02]  /*20c0*/  FSEL R52, R12, RZ, P3 ;  /* 0x000000ff0c347208 */ /* 0x000fc40001800000 */
[----:B------:R-:W-:Y:S01]  /*20d0*/  SEL R12, R19, RZ, P1 ;  /* 0x000000ff130c7207 */ /* 0x000fe20000800000 */
[----:B0-----:R-:W-:-:S04]  /*20e0*/  FMUL R13, R17, R16 ;  /* 0x00000010110d7220 */ /* 0x001fc80000400000 */
[----:B------:R-:W-:Y:S01]  /*20f0*/  FADD R12, R15, -R12 ;  /* 0x8000000c0f0c7221 */ /* 0x000fe20000000000 */
[----:B------:R-:W-:-:S03]  /*2100*/  SEL R14, R27, RZ, P1 ;  /* 0x000000ff1b0e7207 */ /* 0x000fc60000800000 */
[----:B------:R-:W-:-:S04]  /*2110*/  FMUL R12, R12, R13 ;  /* 0x0000000d0c0c7220 */ /* 0x000fc80000400000 */
[----:B------:R-:W-:Y:S01]  /*2120*/  FFMA R12, R31, R12, R14 ;  /* 0x0000000c1f0c7223 */ /* 0x000fe2000000000e */
[----:B------:R-:W-:-:S04]  /*2130*/  LOP3.LUT R13, R55, 0x8, RZ, 0xfc, !PT ;  /* 0x00000008370d7812 */ /* 0x000fc800078efcff */
[----:B------:R-:W-:-:S04]  /*2140*/  FSETP.GEU.AND P3, PT, R12, RZ, PT ;  /* 0x000000ff0c00720b */ /* 0x000fc80003f6e000 */
[----:B------:R-:W-:Y:S02]  /*2150*/  @P0 FSEL R52, R12, RZ, P3 ;  /* 0x000000ff0c340208 */ /* 0x000fe40001800000 */
        /* <DEDUP_REMOVED lines=8> */
[----:B------:R-:W-:-:S04]  /*21e0*/  CS2R R18, SRZ ;  /* 0x0000000000127805 */ /* 0x000fc8000001ff00 */
[----:B------:R0:W4:Y:S01]  /*21f0*/  @P1 LDG.E.EL.128 R12, desc[UR6][R16.64] ;  /* 0x00000006100c1981 */ /* 0x000122000c2e1d00 */
[----:B------:R-:W-:Y:S01]  /*2200*/  IMAD.WIDE R20, R48, 0x4, R76 ;  /* 0x0000000430147825 */ /* 0x000fe200078e024c */
[----:B0-----:R-:W-:-:S06]  /*2210*/  CS2R R16, SRZ ;  /* 0x0000000000107805 */ /* 0x001fcc000001ff00 */
[----:B------:R0:W5:Y:S01]  /*2220*/  @P1 LDG.E.EL.128 R16, desc[UR6][R20.64+-0x80] ;  /* 0xffff800614101981 */ /* 0x000162000c2e1d00 */
[----:B------:R-:W-:Y:S02]  /*2230*/  CS2R R26, SRZ ;  /* 0x00000000001a7805 */ /* 0x000fe4000001ff00 */
[----:B0-----:R-:W-:Y:S02]  /*2240*/  CS2R R20, SRZ ;  /* 0x0000000000147805 */ /* 0x001fe4000001ff00 */
[----:B----4-:R-:W-:Y:S02]  /*2250*/  SEL R13, R13, RZ, P1 ;  /* 0x000000ff0d0d7207 */ /* 0x010fe40000800000 */
[----:B------:R-:W-:Y:S02]  /*2260*/  SEL R12, R12, RZ, P1 ;  /* 0x000000ff0c0c7207 */ /* 0x000fe40000800000 */
[----:B-----5:R-:W-:-:S05]  /*2270*/  SEL R22, R17, RZ, P1 ;  /* 0x000000ff11167207 */ /* 0x020fca0000800000 */
[----:B------:R-:W-:Y:S01]  /*2280*/  FADD R17, R13, -R22 ;  /* 0x800000160d117221 */ /* 0x000fe20000000000 */
[----:B------:R-:W-:Y:S02]  /*2290*/  SEL R13, R16, RZ, P1 ;  /* 0x000000ff100d7207 */ /* 0x000fe40000800000 */
[----:B------:R-:W-:-:S03]  /*22a0*/  CS2R R22, SRZ ;  /* 0x0000000000167805 */ /* 0x000fc6000001ff00 */
[----:B------:R-:W-:Y:S01]  /*22b0*/  FADD R16, R12, -R13 ;  /* 0x8000000d0c107221 */ /* 0x000fe20000000000 */
[----:B------:R-:W-:Y:S01]  /*22c0*/  IMAD.WIDE R12, R25, 0x4, R66 ;  /* 0x00000004190c7825 */ /* 0x000fe200078e0242 */
[----:B------:R-:W-:-:S04]  /*22d0*/  CS2R R24, SRZ ;  /* 0x0000000000187805 */ /* 0x000fc8000001ff00 */
[----:B------:R1:W4:Y:S02]  /*22e0*/  @P2 LDG.E.EL.128 R20, desc[UR6][R12.64] ;  /* 0x000000060c142981 */ /* 0x000324000c2e1d00 */
[C---:B-1----:R-:W-:Y:S02]  /*22f0*/  IMAD.WIDE R12, R48.reuse, 0x4, R36 ;  /* 0x00000004300c7825 */ /* 0x042fe400078e0224 */
[----:B------:R-:W0:Y:S03]  /*2300*/  LDC.64 R36, c[0x0][0x220] ;  /* 0x00008800ff247b82 */ /* 0x000e260000000a00 */
[----:B------:R0:W5:Y:S01]  /*2310*/  @P2 LDG.E.EL.128 R24, desc[UR6][R12.64] ;  /* 0x000000060c182981 */ /* 0x000162000c2e1d00 */
[----:B------:R-:W-:Y:S01]  /*2320*/  CS2R R30, SRZ ;  /* 0x00000000001e7805 */ /* 0x000fe2000001ff00 */
[----:B0-----:R-:W-:-:S03]  /*2330*/  IMAD.WIDE R12, R48, 0x4, R36 ;  /* 0x00000004300c7825 */ /* 0x001fc600078e0224 */
[----:B------:R-:W0:Y:S01]  /*2340*/  LDC.64 R36, c[0x0][0x228] ;  /* 0x00008a00ff247b82 */ /* 0x000e220000000a00 */
[----:B----4-:R-:W-:Y:S02]  /*2350*/  SEL R22, R22, RZ, P2 ;  /* 0x000000ff16167207 */ /* 0x010fe40001000000 */
[----:B-----5:R-:W-:-:S05]  /*2360*/  SEL R29, R26, RZ, P2 ;  /* 0x000000ff1a1d7207 */ /* 0x020fca0001000000 */
[----:B------:R-:W-:Y:S01]  /*2370*/  FADD R26, R22, -R29 ;  /* 0x8000001d161a7221 */ /* 0x000fe20000000000 */
[----:B------:R-:W-:-:S06]  /*2380*/  CS2R R28, SRZ ;  /* 0x00000000001c7805 */ /* 0x000fcc000001ff00 */
[----:B------:R-:W4:Y:S01]  /*2390*/  @P2 LDG.E.EL.128 R28, desc[UR6][R12.64] ;  /* 0x000000060c1c2981 */ /* 0x000f22000c2e1d00 */
[----:B------:R-:W-:Y:S02]  /*23a0*/  SEL R21, R21, RZ, P2 ;  /* 0x000000ff15157207 */ /* 0x000fe40001000000 */
[----:B------:R-:W-:Y:S02]  /*23b0*/  SEL R22, R25, RZ, P2 ;  /* 0x000000ff19167207 */ /* 0x000fe40001000000 */
[----:B------:R-:W-:Y:S02]  /*23c0*/  SEL R20, R20, RZ, P2 ;  /* 0x000000ff14147207 */ /* 0x000fe40001000000 */
[----:B------:R-:W-:Y:S01]  /*23d0*/  SEL R33, R24, RZ, P2 ;  /* 0x000000ff18217207 */ /* 0x000fe20001000000 */
[----:B------:R-:W-:-:S04]  /*23e0*/  FADD R21, R21, -R22 ;  /* 0x8000001615157221 */ /* 0x000fc80000000000 */
[----:B------:R-:W-:Y:S01]  /*23f0*/  FADD R22, R20, -R33 ;  /* 0x8000002114167221 */ /* 0x000fe20000000000 */
[----:B------:R-:W-:Y:S02]  /*2400*/  CS2R R42, SRZ ;  /* 0x00000000002a7805 */ /* 0x000fe4000001ff00 */
[----:B----4-:R-:W-:-:S05]  /*2410*/  SEL R28, R28, RZ, P2 ;  /* 0x000000ff1c1c7207 */ /* 0x010fca0001000000 */
[----:B------:R-:W-:-:S04]  /*2420*/  FADD R32, R28, 9.9999997473787516356e-06 ;  /* 0x3727c5ac1c207421 */ /* 0x000fc80000000000 */
[----:B------:R-:W1:Y:S01]  /*2430*/  MUFU.SQRT R28, R32 ;  /* 0x00000020001c7308 */ /* 0x000e620000002000 */
[----:B------:R-:W-:-:S05]  /*2440*/  SEL R13, R29, RZ, P2 ;  /* 0x000000ff1d0d7207 */ /* 0x000fca0001000000 */
[----:B------:R-:W-:Y:S01]  /*2450*/  FADD R13, R13, 9.9999997473787516356e-06 ;  /* 0x3727c5ac0d0d7421 */ /* 0x000fe20000000000 */
[----:B------:R-:W-:-:S03]  /*2460*/  SEL R20, R30, RZ, P2 ;  /* 0x000000ff1e147207 */ /* 0x000fc60001000000 */
[----:B------:R-:W4:Y:S01]  /*2470*/  MUFU.SQRT R24, R13 ;  /* 0x0000000d00187308 */ /* 0x000f220000002000 */
[----:B-1----:R-:W-:Y:S01]  /*2480*/  FSETP.GT.AND P4, PT, R28, 8.50705917302346158658e+37, PT ;  /* 0x7e8000001c00780b */ /* 0x002fe20003f84000 */
[----:B------:R-:W-:Y:S01]  /*2490*/  FADD R20, R20, 9.9999997473787516356e-06 ;  /* 0x3727c5ac14147421 */ /* 0x000fe20000000000 */
[----:B------:R-:W-:-:S05]  /*24a0*/  FSETP.GEU.AND P3, PT, R28, 1.175494350822287508e-38, PT ;  /* 0x008000001c00780b */ /* 0x000fca0003f6e000 */
[----:B------:R-:W1:Y:S01]  /*24b0*/  MUFU.SQRT R29, R20 ;  /* 0x00000014001d7308 */ /* 0x000e620000002000 */
[----:B------:R-:W-:-:S05]  /*24c0*/  FSEL R25, R72, 1, P4 ;  /* 0x3f80000048197808 */ /* 0x000fca0002000000 */
[----:B------:R-:W-:Y:S01]  /*24d0*/  @P4 FMUL R28, R28, 0.25 ;  /* 0x3e8000001c1c4820 */ /* 0x000fe20000400000 */
[----:B----4-:R-:W-:Y:S01]  /*24e0*/  FSETP.GT.AND P4, PT, R24, 8.50705917302346158658e+37, PT ;  /* 0x7e8000001800780b */ /* 0x010fe20003f84000 */
[----:B------:R-:W-:Y:S02]  /*24f0*/  @!P3 FMUL R25, R25, 16777216 ;  /* 0x4b8000001919b820 */ /* 0x000fe40000400000 */
[----:B------:R-:W-:Y:S01]  /*2500*/  @!P3 FMUL R28, R28, 16777216 ;  /* 0x4b8000001c1cb820 */ /* 0x000fe20000400000 */
[----:B------:R-:W-:Y:S02]  /*2510*/  FSETP.GEU.AND P5, PT, R24, 1.175494350822287508e-38, PT ;  /* 0x008000001800780b */ /* 0x000fe40003fae000 */
[----:B-1----:R-:W-:Y:S02]  /*2520*/  FSETP.GT.AND P3, PT, R29, 8.50705917302346158658e+37, PT ;  /* 0x7e8000001d00780b */ /* 0x002fe40003f64000 */
[----:B------:R-:W-:-:S05]  /*2530*/  FSEL R12, R72, 1, P4 ;  /* 0x3f800000480c7808 */ /* 0x000fca0002000000 */
[----:B------:R-:W-:Y:S01]  /*2540*/  @P4 FMUL R24, R24, 0.25 ;  /* 0x3e80000018184820 */ /* 0x000fe20000400000 */
[----:B------:R-:W-:-:S05]  /*2550*/  FSETP.GEU.AND P4, PT, R29, 1.175494350822287508e-38, PT ;  /* 0x008000001d00780b */ /* 0x000fca0003f8e000 */
[----:B------:R-:W-:Y:S01]  /*2560*/  @P3 FMUL R29, R29, 0.25 ;  /* 0x3e8000001d1d3820 */ /* 0x000fe20000400000 */
[----:B------:R-:W-:-:S07]  /*2570*/  @!P5 FMUL R24, R24, 16777216 ;  /* 0x4b8000001818d820 */ /* 0x000fce0000400000 */
[----:B------:R-:W-:Y:S01]  /*2580*/  @!P4 FMUL R29, R29, 16777216 ;  /* 0x4b8000001d1dc820 */ /* 0x000fe20000400000 */
[----:B------:R-:W1:Y:S01]  /*2590*/  MUFU.RCP R13, R24 ;  /* 0x00000018000d7308 */ /* 0x000e620000001000 */
[----:B------:R-:W-:-:S07]  /*25a0*/  FSEL R30, R72, 1, P3 ;  /* 0x3f800000481e7808 */ /* 0x000fce0001800000 */
[----:B------:R-:W4:Y:S01]  /*25b0*/  MUFU.RCP R29, R29 ;  /* 0x0000001d001d7308 */ /* 0x000f220000001000 */
[----:B------:R-:W-:Y:S01]  /*25c0*/  @!P5 FMUL R12, R12, 16777216 ;  /* 0x4b8000000c0cd820 */ /* 0x000fe20000400000 */
[----:B------:R-:W-:-:S03]  /*25d0*/  @!P4 FMUL R30, R30, 16777216 ;  /* 0x4b8000001e1ec820 */ /* 0x000fc60000400000 */
[----:B-1----:R-:W-:Y:S01]  /*25e0*/  FMUL R12, R13, R12 ;  /* 0x0000000c0d0c7220 */ /* 0x002fe20000400000 */
[----:B------:R-:W-:-:S03]  /*25f0*/  CS2R R32, SRZ ;  /* 0x0000000000207805 */ /* 0x000fc6000001ff00 */
[----:B------:R-:W-:Y:S01]  /*2600*/  FMUL R21, R12, R21 ;  /* 0x000000150c157220 */ /* 0x000fe20000400000 */
[----:B----4-:R-:W-:-:S04]  /*2610*/  FMUL R13, R29, R30 ;  /* 0x0000001e1d0d7220 */ /* 0x010fc80000400000 */
[----:B------:R-:W-:Y:S01]  /*2620*/  FMUL R20, R13, R26 ;  /* 0x0000001a0d147220 */ /* 0x000fe20000400000 */
[----:B0-----:R-:W-:Y:S01]  /*2630*/  IMAD.WIDE R12, R48, 0x4, R36 ;  /* 0x00000004300c7825 */ /* 0x001fe200078e0224 */
[----:B------:R-:W-:-:S04]  /*2640*/  CS2R R36, SRZ ;  /* 0x0000000000247805 */ /* 0x000fc8000001ff00 */
[----:B------:R2:W4:Y:S02]  /*2650*/  @P2 LDG.E.EL.128 R32, desc[UR6][R12.64] ;  /* 0x000000060c202981 */ /* 0x000524000c2e1d00 */
[----:B--2---:R-:W-:Y:S01]  /*2660*/  IMAD.WIDE R12, R48, 0x4, R40 ;  /* 0x00000004300c7825 */ /* 0x004fe200078e0228 */
[----:B------:R-:W-:-:S04]  /*2670*/  CS2R R40, SRZ ;  /* 0x0000000000287805 */ /* 0x000fc8000001ff00 */
[----:B------:R0:W2:Y:S02]  /*2680*/  @P2 LDG.E.EL.128 R36, desc[UR6][R12.64] ;  /* 0x000000060c242981 */ /* 0x0000a4000c2e1d00 */
[----:B0-----:R-:W-:-:S05]  /*2690*/  IMAD.WIDE R12, R48, 0x4, R44 ;  /* 0x00000004300c7825 */ /* 0x001fca00078e022c */
[----:B------:R-:W5:Y:S01]  /*26a0*/  @P1 LDG.E.EL.128 R40, desc[UR6][R12.64+-0x80] ;  /* 0xffff80060c281981 */ /* 0x000f62000c2e1d00 */
[----:B------:R-:W0:Y:S02]  /*26b0*/  MUFU.RCP R28, R28 ;  /* 0x0000001c001c7308 */ /* 0x000e240000001000 */
[----:B0-----:R-:W-:-:S04]  /*26c0*/  FMUL R25, R28, R25 ;  /* 0x000000191c197220 */ /* 0x001fc80000400000 */
[----:B------:R-:W-:Y:S01]  /*26d0*/  FMUL R22, R25, R22 ;  /* 0x0000001619167220 */ /* 0x000fe20000400000 */
[----:B------:R-:W-:Y:S02]  /*26e0*/  CS2R R44, SRZ ;  /* 0x00000000002c7805 */ /* 0x000fe4000001ff00 */
[----:B------:R-:W-:Y:S02]  /*26f0*/  CS2R R46, SRZ ;  /* 0x00000000002e7805 */ /* 0x000fe4000001ff00 */
[----:B----4-:R-:W-:Y:S02]  /*2700*/  SEL R24, R33, RZ, P2 ;  /* 0x000000ff21187207 */ /* 0x010fe40001000000 */
[----:B------:R-:W-:Y:S02]  /*2710*/  SEL R25, R34, RZ, P2 ;  /* 0x000000ff22197207 */ /* 0x000fe40001000000 */
[----:B--2---:R-:W-:Y:S02]  /*2720*/  SEL R37, R37, RZ, P2 ;  /* 0x000000ff25257207 */ /* 0x004fe40001000000 */
[----:B------:R-:W-:-:S03]  /*2730*/  SEL R38, R38, RZ, P2 ;  /* 0x000000ff26267207 */ /* 0x000fc60001000000 */
[----:B------:R-:W-:Y:S01]  /*2740*/  FFMA R21, R24, R21, R37 ;  /* 0x0000001518157223 */ /* 0x000fe20000000025 */
[----:B------:R-:W-:Y:S01]  /*2750*/  SEL R36, R36, RZ, P2 ;  /* 0x000000ff24247207 */ /* 0x000fe20001000000 */
[----:B------:R-:W-:Y:S01]  /*2760*/  FFMA R20, R25, R20, R38 ;  /* 0x0000001419147223 */ /* 0x000fe20000000026 */
[----:B------:R-:W-:Y:S02]  /*2770*/  SEL R25, R32, RZ, P2 ;  /* 0x000000ff20197207 */ /* 0x000fe40001000000 */
[----:B------:R-:W0:Y:S01]  /*2780*/  LDC.64 R32, c[0x0][0x250] ;  /* 0x00009400ff207b82 */ /* 0x000e220000000a00 */
[----:B-----5:R-:W-:Y:S02]  /*2790*/  SEL R24, R40, RZ, P1 ;  /* 0x000000ff28187207 */ /* 0x020fe40000800000 */
[----:B------:R-:W-:Y:S01]  /*27a0*/  FFMA R22, R25, R22, R36 ;  /* 0x0000001619167223 */ /* 0x000fe20000000024 */
[----:B------:R-:W-:-:S04]  /*27b0*/  SEL R41, R41, RZ, P1 ;  /* 0x000000ff29297207 */ /* 0x000fc80000800000 */
[----:B------:R-:W1:Y:S01]  /*27c0*/  LDC.64 R36, c[0x0][0x228] ;  /* 0x00008a00ff247b82 */ /* 0x000e620000000a00 */
[----:B------:R-:W-:-:S04]  /*27d0*/  FADD R24, R24, 9.9999997473787516356e-06 ;  /* 0x3727c5ac18187421 */ /* 0x000fc80000000000 */
[----:B------:R-:W2:Y:S01]  /*27e0*/  MUFU.SQRT R25, R24 ;  /* 0x0000001800197308 */ /* 0x000ea20000002000 */
[----:B------:R-:W-:Y:S01]  /*27f0*/  FADD R12, R41, 9.9999997473787516356e-06 ;  /* 0x3727c5ac290c7421 */ /* 0x000fe20000000000 */
[----:B------:R-:W-:Y:S01]  /*2800*/  SEL R14, R14, RZ, P1 ;  /* 0x000000ff0e0e7207 */ /* 0x000fe20000800000 */
[----:B------:R-:W4:Y:S05]  /*2810*/  LDC.64 R40, c[0x0][0x230] ;  /* 0x00008c00ff287b82 */ /* 0x000f2a0000000a00 */
[----:B------:R-:W5:Y:S01]  /*2820*/  MUFU.SQRT R26, R12 ;  /* 0x0000000c001a7308 */ /* 0x000f620000002000 */
[C---:B--2---:R-:W-:Y:S02]  /*2830*/  FSETP.GT.AND P3, PT, R25.reuse, 8.50705917302346158658e+37, PT ;  /* 0x7e8000001900780b */ /* 0x044fe40003f64000 */
[----:B------:R-:W-:-:S02]  /*2840*/  FSETP.GEU.AND P4, PT, R25, 1.175494350822287508e-38, PT ;  /* 0x008000001900780b */ /* 0x000fc40003f8e000 */
[----:B------:R-:W-:-:S09]  /*2850*/  FSEL R28, R72, 1, P3 ;  /* 0x3f800000481c7808 */ /* 0x000fd20001800000 */
[----:B------:R-:W-:Y:S01]  /*2860*/  @P3 FMUL R25, R25, 0.25 ;  /* 0x3e80000019193820 */ /* 0x000fe20000400000 */
[----:B-----5:R-:W-:Y:S01]  /*2870*/  FSETP.GT.AND P3, PT, R26, 8.50705917302346158658e+37, PT ;  /* 0x7e8000001a00780b */ /* 0x020fe20003f64000 */
[----:B------:R-:W-:Y:S02]  /*2880*/  @!P4 FMUL R28, R28, 16777216 ;  /* 0x4b8000001c1cc820 */ /* 0x000fe40000400000 */
[----:B------:R-:W-:Y:S01]  /*2890*/  @!P4 FMUL R25, R25, 16777216 ;  /* 0x4b8000001919c820 */ /* 0x000fe20000400000 */
[----:B------:R-:W-:-:S05]  /*28a0*/  FSETP.GEU.AND P4, PT, R26, 1.175494350822287508e-38, PT ;  /* 0x008000001a00780b */ /* 0x000fca0003f8e000 */
[----:B------:R-:W2:Y:S04]  /*28b0*/  MUFU.RCP R25, R25 ;  /* 0x0000001900197308 */ /* 0x000ea80000001000 */
[----:B------:R-:W-:-:S04]  /*28c0*/  @P3 FMUL R26, R26, 0.25 ;  /* 0x3e8000001a1a3820 */ /* 0x000fc80000400000 */
[----:B------:R-:W-:-:S06]  /*28d0*/  @!P4 FMUL R26, R26, 16777216 ;  /* 0x4b8000001a1ac820 */ /* 0x000fcc0000400000 */
[----:B------:R-:W5:Y:S01]  /*28e0*/  MUFU.RCP R26, R26 ;  /* 0x0000001a001a7308 */ /* 0x000f620000001000 */
[----:B--2---:R-:W-:-:S04]  /*28f0*/  FMUL R13, R25, R28 ;  /* 0x0000001c190d7220 */ /* 0x004fc80000400000 */
[----:B------:R-:W-:Y:S01]  /*2900*/  FMUL R16, R16, R13 ;  /* 0x0000000d10107220 */ /* 0x000fe20000400000 */
[----:B------:R-:W-:-:S05]  /*2910*/  FSEL R13, R72, 1, P3 ;  /* 0x3f800000480d7808 */ /* 0x000fca0001800000 */
[----:B------:R-:W-:-:S04]  /*2920*/  @!P4 FMUL R13, R13, 16777216 ;  /* 0x4b8000000d0dc820 */ /* 0x000fc80000400000 */
[----:B-----5:R-:W-:Y:S01]  /*2930*/  FMUL R24, R26, R13 ;  /* 0x0000000d1a187220 */ /* 0x020fe20000400000 */
[----:B0-----:R-:W-:Y:S01]  /*2940*/  IMAD.WIDE R12, R48, 0x4, R32 ;  /* 0x00000004300c7825 */ /* 0x001fe200078e0220 */
[----:B------:R-:W-:Y:S01]  /*2950*/  FSETP.GEU.AND P3, PT, R22, RZ, PT ;  /* 0x000000ff1600720b */ /* 0x000fe20003f6e000 */
[----:B------:R-:W0:Y:S03]  /*2960*/  LDC.64 R32, c[0x0][0x218] ;  /* 0x00008600ff207b82 */ /* 0x000e260000000a00 */
[----:B------:R3:W2:Y:S02]  /*2970*/  @P1 LDG.E.EL.128 R44, desc[UR6][R12.64+-0x80] ;  /* 0xffff80060c2c1981 */ /* 0x0006a4000c2e1d00 */
[----:B---3--:R-:W-:Y:S01]  /*2980*/  IMAD.WIDE R12, R48, 0x4, R50 ;  /* 0x00000004300c7825 */ /* 0x008fe200078e0232 */
[----:B------:R-:W-:Y:S02]  /*2990*/  CS2R R48, SRZ ;  /* 0x0000000000307805 */ /* 0x000fe4000001ff00 */
[----:B------:R-:W-:-:S06]  /*29a0*/  CS2R R50, SRZ ;  /* 0x0000000000327805 */ /* 0x000fcc000001ff00 */
[----:B------:R3:W5:Y:S01]  /*29b0*/  @P1 LDG.E.EL.128 R48, desc[UR6][R12.64+-0x80] ;  /* 0xffff80060c301981 */ /* 0x000762000c2e1d00 */
[----:B------:R-:W-:Y:S01]  /*29c0*/  FMUL R17, R17, R24 ;  /* 0x0000001811117220 */ /* 0x000fe20000400000 */
[----:B---3--:R-:W-:Y:S02]  /*29d0*/  SEL R12, R42, RZ, P1 ;  /* 0x000000ff2a0c7207 */ /* 0x008fe40000800000 */
[----:B------:R-:W-:-:S03]  /*29e0*/  SEL R13, R18, RZ, P1 ;  /* 0x000000ff120d7207 */ /* 0x000fc60000800000 */
[----:B------:R-:W-:Y:S01]  /*29f0*/  FADD R12, R12, 9.9999997473787516356e-06 ;  /* 0x3727c5ac0c0c7421 */ /* 0x000fe20000000000 */
[----:B------:R-:W-:Y:S02]  /*2a00*/  SEL R23, R23, RZ, P2 ;  /* 0x000000ff17177207 */ /* 0x000fe40001000000 */
[----:B------:R-:W-:Y:S02]  /*2a10*/  SEL R18, R27, RZ, P2 ;  /* 0x000000ff1b127207 */ /* 0x000fe40001000000 */
[----:B------:R-:W-:-:S03]  /*2a20*/  SEL R35, R35, RZ, P2 ;  /* 0x000000ff23237207 */ /* 0x000fc60001000000 */
[----:B------:R-:W-:Y:S01]  /*2a30*/  FADD R23, R23, -R18 ;  /* 0x8000001217177221 */ /* 0x000fe20000000000 */
[----:B------:R-:W-:Y:S02]  /*2a40*/  SEL R18, R39, RZ, P2 ;  /* 0x000000ff27127207 */ /* 0x000fe40001000000 */
[----:B------:R-:W-:Y:S02]  /*2a50*/  SEL R15, R15, RZ, P1 ;  /* 0x000000ff0f0f7207 */ /* 0x000fe40000800000 */
[----:B------:R-:W-:Y:S02]  /*2a60*/  CS2R R26, SRZ ;  /* 0x00000000001a7805 */ /* 0x000fe4000001ff00 */
[----:B--2---:R-:W-:Y:S02]  /*2a70*/  SEL R25, R44, RZ, P1 ;  /* 0x000000ff2c197207 */ /* 0x004fe40000800000 */
[----:B------:R-:W-:Y:S02]  /*2a80*/  SEL R24, R45, RZ, P1 ;  /* 0x000000ff2d187207 */ /* 0x000fe40000800000 */
[----:B------:R-:W-:-:S02]  /*2a90*/  FSEL R45, R22, RZ, P3 ;  /* 0x000000ff162d7208 */ /* 0x000fc40001800000 */
[----:B-----5:R-:W-:-:S05]  /*2aa0*/  SEL R48, R48, RZ, P1 ;  /* 0x000000ff30307207 */ /* 0x020fca0000800000 */
[----:B------:R-:W-:-:S05]  /*2ab0*/  FFMA R16, R25, R16, R48 ;  /* 0x0000001019107223 */ /* 0x000fca0000000030 */
[C---:B------:R-:W-:Y:S02]  /*2ac0*/  FSETP.GEU.AND P3, PT, R16.reuse, RZ, PT ;  /* 0x000000ff1000720b */ /* 0x040fe40003f6e000 */
[----:B------:R-:W-:Y:S02]  /*2ad0*/  SEL R49, R49, RZ, P1 ;  /* 0x000000ff31317207 */ /* 0x000fe40000800000 */
[----:B------:R-:W-:Y:S01]  /*2ae0*/  @P0 FSEL R45, R16, RZ, P3 ;  /* 0x000000ff102d0208 */ /* 0x000fe20001800000 */
[----:B------:R-:W-:Y:S02]  /*2af0*/  FADD R16, R14, -R13 ;  /* 0x8000000d0e107221 */ /* 0x000fe40000000000 */
[----:B------:R-:W2:Y:S01]  /*2b00*/  MUFU.SQRT R13, R12 ;  /* 0x0000000c000d7308 */ /* 0x000ea20000002000 */
[----:B------:R-:W-:Y:S01]  /*2b10*/  FFMA R17, R24, R17, R49 ;  /* 0x0000001118117223 */ /* 0x000fe20000000031 */
[----:B------:R-:W-:-:S04]  /*2b20*/  FSETP.GEU.AND P3, PT, R21, RZ, PT ;  /* 0x000000ff1500720b */ /* 0x000fc80003f6e000 */
[----:B------:R-:W-:Y:S02]  /*2b30*/  FSEL R44, R21, RZ, P3 ;  /* 0x000000ff152c7208 */ /* 0x000fe40001800000 */
[----:B------:R-:W-:-:S04]  /*2b40*/  FSETP.GEU.AND P3, PT, R17, RZ, PT ;  /* 0x000000ff1100720b */ /* 0x000fc80003f6e000 */
[----:B------:R-:W-:Y:S02]  /*2b50*/  @P0 FSEL R44, R17, RZ, P3 ;  /* 0x000000ff112c0208 */ /* 0x000fe40001800000 */
[C---:B--2---:R-:W-:Y:S02]  /*2b60*/  FSETP.GT.AND P3, PT, R13.reuse, 8.50705917302346158658e+37, PT ;  /* 0x7e8000000d00780b */ /* 0x044fe40003f64000 */
[----:B------:R-:W-:-:S11]  /*2b70*/  FSETP.GEU.AND P4, PT, R13, 1.175494350822287508e-38, PT ;  /* 0x008000000d00780b */ /* 0x000fd60003f8e000 */
[----:B------:R-:W-:-:S04]  /*2b80*/  @P3 FMUL R13, R13, 0.25 ;  /* 0x3e8000000d0d3820 */ /* 0x000fc80000400000 */
[----:B------:R-:W-:-:S06]  /*2b90*/  @!P4 FMUL R13, R13, 16777216 ;  /* 0x4b8000000d0dc820 */ /* 0x000fcc0000400000 */
[----:B------:R-:W2:Y:S01]  /*2ba0*/  MUFU.RCP R13, R13 ;  /* 0x0000000d000d7308 */ /* 0x000ea20000001000 */
[----:B------:R-:W-:-:S05]  /*2bb0*/  FSEL R14, R72, 1, P3 ;  /* 0x3f800000480e7808 */ /* 0x000fca0001800000 */
[----:B------:R-:W-:Y:S01]  /*2bc0*/  @!P4 FMUL R14, R14, 16777216 ;  /* 0x4b8000000e0ec820 */ /* 0x000fe20000400000 */
[----:B------:R-:W-:-:S03]  /*2bd0*/  SEL R50, R50, RZ, P1 ;  /* 0x000000ff32327207 */ /* 0x000fc60000800000 */
[----:B--2---:R-:W-:-:S04]  /*2be0*/  FMUL R17, R13, R14 ;  /* 0x0000000e0d117220 */ /* 0x004fc80000400000 */
[----:B------:R-:W-:Y:S01]  /*2bf0*/  FMUL R12, R16, R17 ;  /* 0x00000011100c7220 */ /* 0x000fe20000400000 */
[----:B------:R-:W-:Y:S02]  /*2c00*/  SEL R17, R46, RZ, P1 ;  /* 0x000000ff2e117207 */ /* 0x000fe40000800000 */
[----:B------:R-:W-:-:S03]  /*2c10*/  FSETP.GEU.AND P3, PT, R20, RZ, PT ;  /* 0x000000ff1400720b */ /* 0x000fc60003f6e000 */
[----:B------:R-:W-:Y:S01]  /*2c20*/  FFMA R12, R17, R12, R50 ;  /* 0x0000000c110c7223 */ /* 0x000fe20000000032 */
[----:B------:R-:W-:-:S04]  /*2c30*/  FSEL R42, R20, RZ, P3 ;  /* 0x000000ff142a7208 */ /* 0x000fc80001800000 */
[----:B------:R-:W-:-:S04]  /*2c40*/  FSETP.GEU.AND P3, PT, R12, RZ, PT ;  /* 0x000000ff0c00720b */ /* 0x000fc80003f6e000 */
[----:B------:R-:W-:Y:S02]  /*2c50*/  @P0 FSEL R42, R12, RZ, P3 ;  /* 0x000000ff0c2a0208 */ /* 0x000fe40001800000 */
[----:B------:R-:W-:-:S05]  /*2c60*/  SEL R12, R31, RZ, P2 ;  /* 0x000000ff1f0c7207 */ /* 0x000fca0001000000 */
[----:B------:R-:W-:-:S04]  /*2c70*/  FADD R12, R12, 9.9999997473787516356e-06 ;  /* 0x3727c5ac0c0c7421 */ /* 0x000fc80000000000 */
[----:B------:R-:W2:Y:S01]  /*2c80*/  MUFU.SQRT R14, R12 ;  /* 0x0000000c000e7308 */ /* 0x000ea20000002000 */
[----:B------:R-:W-:-:S05]  /*2c90*/  SEL R16, R43, RZ, P1 ;  /* 0x000000ff2b107207 */ /* 0x000fca0000800000 */
[----:B------:R-:W-:Y:S01]  /*2ca0*/  FADD R16, R16, 9.9999997473787516356e-06 ;  /* 0x3727c5ac10107421 */ /* 0x000fe20000000000 */
[C---:B--2---:R-:W-:Y:S02]  /*2cb0*/  FSETP.GT.AND P4, PT, R14.reuse, 8.50705917302346158658e+37, PT ;  /* 0x7e8000000e00780b */ /* 0x044fe40003f84000 */
[----:B------:R-:W-:Y:S01]  /*2cc0*/  FSETP.GEU.AND P3, PT, R14, 1.175494350822287508e-38, PT ;  /* 0x008000000e00780b */ /* 0x000fe20003f6e000 */
[----:B------:R-:W2:Y:S01]  /*2cd0*/  MUFU.SQRT R13, R16 ;  /* 0x00000010000d7308 */ /* 0x000ea20000002000 */
[----:B------:R-:W-:-:S09]  /*2ce0*/  FSEL R17, R72, 1, P4 ;  /* 0x3f80000048117808 */ /* 0x000fd20002000000 */
[----:B------:R-:W-:-:S04]  /*2cf0*/  @P4 FMUL R14, R14, 0.25 ;  /* 0x3e8000000e0e4820 */ /* 0x000fc80000400000 */
[----:B------:R-:W-:Y:S01]  /*2d00*/  @!P3 FMUL R14, R14, 16777216 ;  /* 0x4b8000000e0eb820 */ /* 0x000fe20000400000 */
[----:B--2---:R-:W-:-:S05]  /*2d10*/  FSETP.GT.AND P4, PT, R13, 8.50705917302346158658e+37, PT ;  /* 0x7e8000000d00780b */ /* 0x004fca0003f84000 */
[----:B------:R-:W2:Y:S01]  /*2d20*/  MUFU.RCP R14, R14 ;  /* 0x0000000e000e7308 */ /* 0x000ea20000001000 */
[----:B------:R-:W-:Y:S01]  /*2d30*/  FSETP.GEU.AND P5, PT, R13, 1.175494350822287508e-38, PT ;  /* 0x008000000d00780b */ /* 0x000fe20003fae000 */
[----:B------:R-:W-:-:S06]  /*2d40*/  @!P3 FMUL R17, R17, 16777216 ;  /* 0x4b8000001111b820 */ /* 0x000fcc0000400000 */
[----:B------:R-:W-:Y:S01]  /*2d50*/  @P4 FMUL R13, R13, 0.25 ;  /* 0x3e8000000d0d4820 */ /* 0x000fe20000400000 */
[----:B--2---:R-:W-:-:S05]  /*2d60*/  FMUL R16, R14, R17 ;  /* 0x000000110e107220 */ /* 0x004fca0000400000 */
[----:B------:R-:W-:Y:S01]  /*2d70*/  @!P5 FMUL R13, R13, 16777216 ;  /* 0x4b8000000d0dd820 */ /* 0x000fe20000400000 */
[----:B------:R-:W-:-:S05]  /*2d80*/  FMUL R16, R16, R23 ;  /* 0x0000001710107220 */ /* 0x000fca0000400000 */
[----:B------:R-:W2:Y:S01]  /*2d90*/  MUFU.RCP R13, R13 ;  /* 0x0000000d000d7308 */ /* 0x000ea20000001000 */
[----:B------:R-:W-:Y:S01]  /*2da0*/  FFMA R16, R35, R16, R18 ;  /* 0x0000001023107223 */ /* 0x000fe20000000012 */
[----:B------:R-:W-:-:S04]  /*2db0*/  FSEL R12, R72, 1, P4 ;  /* 0x3f800000480c7808 */ /* 0x000fc80002000000 */
[----:B------:R-:W-:Y:S01]  /*2dc0*/  FSETP.GEU.AND P3, PT, R16, RZ, PT ;  /* 0x000000ff1000720b */ /* 0x000fe20003f6e000 */
[----:B------:R-:W-:-:S03]  /*2dd0*/  @!P5 FMUL R12, R12, 16777216 ;  /* 0x4b8000000c0cd820 */ /* 0x000fc60000400000 */
[----:B------:R-:W-:Y:S02]  /*2de0*/  FSEL R43, R16, RZ, P3 ;  /* 0x000000ff102b7208 */ /* 0x000fe40001800000 */
[----:B------:R-:W-:Y:S01]  /*2df0*/  SEL R16, R19, RZ, P1 ;  /* 0x000000ff13107207 */ /* 0x000fe20000800000 */
[----:B--2---:R-:W-:-:S04]  /*2e00*/  FMUL R12, R13, R12 ;  /* 0x0000000c0d0c7220 */ /* 0x004fc80000400000 */
[----:B------:R-:W-:Y:S01]  /*2e10*/  FADD R15, R15, -R16 ;  /* 0x800000100f0f7221 */ /* 0x000fe20000000000 */
[----:B------:R-:W-:Y:S02]  /*2e20*/  SEL R47, R47, RZ, P1 ;  /* 0x000000ff2f2f7207 */ /* 0x000fe40000800000 */
[----:B------:R-:W-:Y:S01]  /*2e30*/  SEL R14, R51, RZ, P1 ;  /* 0x000000ff330e7207 */ /* 0x000fe20000800000 */
[----:B------:R-:W-:-:S04]  /*2e40*/  FMUL R12, R15, R12 ;  /* 0x0000000c0f0c7220 */ /* 0x000fc80000400000 */
[----:B------:R-:W-:Y:S01]  /*2e50*/  FFMA R12, R47, R12, R14 ;  /* 0x0000000c2f0c7223 */ /* 0x000fe2000000000e */
[----:B------:R-:W-:-:S04]  /*2e60*/  LOP3.LUT R47, R55, 0xc, RZ, 0xfc, !PT ;  /* 0x0000000c372f7812 */ /* 0x000fc800078efcff */
[----:B------:R-:W-:-:S04]  /*2e70*/  FSETP.GEU.AND P3, PT, R12, RZ, PT ;  /* 0x000000ff0c00720b */ /* 0x000fc80003f6e000 */
[----:B------:R-:W-:Y:S02]  /*2e80*/  @P0 FSEL R43, R12, RZ, P3 ;  /* 0x000000ff0c2b0208 */ /* 0x000fe40001800000 */
[----:B------:R-:W-:-:S04]  /*2e90*/  LEA.HI R12, R58, R47, RZ, 0x6 ;  /* 0x0000002f3a0c7211 */ /* 0x000fc800078f30ff */
[----:B------:R-:W-:-:S05]  /*2ea0*/  LOP3.LUT R12, R12, 0xffffffc0, RZ, 0xc0, !PT ;  /* 0xffffffc00c0c7812 */ /* 0x000fca00078ec0ff */
[----:B------:R-:W-:Y:S01]  /*2eb0*/  IMAD.IADD R47, R47, 0x1, -R12 ;  /* 0x000000012f2f7824 */ /* 0x000fe200078e0a0c */
[----:B------:R-:W-:-:S03]  /*2ec0*/  CS2R R16, SRZ ;  /* 0x0000000000107805 */ /* 0x000fc6000001ff00 */
[C---:B0-----:R-:W-:Y:S02]  /*2ed0*/  IMAD.WIDE R28, R47.reuse, 0x4, R32 ;  /* 0x000000042f1c7825 */ /* 0x041fe400078e0220 */
[----:B------:R-:W0:Y:S01]  /*2ee0*/  LDC.64 R32, c[0x0][0x220] ;  /* 0x00008800ff207b82 */ /* 0x000e220000000a00 */
[----:B------:R-:W-:Y:S01]  /*2ef0*/  CS2R R18, SRZ ;  /* 0x0000000000127805 */ /* 0x000fe2000001ff00 */
[----:B------:R-:W-:Y:S01]  /*2f00*/  IMAD.WIDE R20, R47, 0x4, R76 ;  /* 0x000000042f147825 */ /* 0x000fe200078e024c */
[----:B------:R-:W-:-:S03]  /*2f10*/  CS2R R22, SRZ ;  /* 0x0000000000167805 */ /* 0x000fc6000001ff00 */
[----:B------:R-:W-:Y:S01]  /*2f20*/  IMAD.IADD R13, R47, 0x1, R4 ;  /* 0x000000012f0d7824 */ /* 0x000fe200078e0204 */
[----:B------:R2:W3:Y:S03]  /*2f30*/  @P1 LDG.E.EL.128 R16, desc[UR6][R20.64+-0x80] ;  /* 0xffff800614101981 */ /* 0x0004e6000c2e1d00 */
[----:B------:R-:W-:Y:S01]  /*2f40*/  IMAD.WIDE R24, R13, 0x4, R66 ;  /* 0x000000040d187825 */ /* 0x000fe200078e0242 */
[----:B--2---:R-:W-:-:S06]  /*2f50*/  CS2R R20, SRZ ;  /* 0x0000000000147805 */ /* 0x004fcc000001ff00 */
[----:B------:R2:W5:Y:S01]  /*2f60*/  @P2 LDG.E.EL.128 R20, desc[UR6][R24.64] ;  /* 0x0000000618142981 */ /* 0x000562000c2e1d00 */
[----:B------:R-:W-:Y:S01]  /*2f70*/  VIADD R13, R13, 0xffffffe0 ;  /* 0xffffffe00d0d7836 */ /* 0x000fe20000000000 */
[----:B------:R-:W-:Y:S02]  /*2f80*/  CS2R R30, SRZ ;  /* 0x00000000001e7805 */ /* 0x000fe4000001ff00 */
[----:B--2---:R-:W-:Y:S01]  /*2f90*/  CS2R R24, SRZ ;  /* 0x0000000000187805 */ /* 0x004fe2000001ff00 */
[----:B0-----:R-:W-:Y:S01]  /*2fa0*/  IMAD.WIDE R32, R47, 0x4, R32 ;  /* 0x000000042f207825 */ /* 0x001fe200078e0220 */
[----:B------:R-:W-:-:S04]  /*2fb0*/  CS2R R14, SRZ ;  /* 0x00000000000e7805 */ /* 0x000fc8000001ff00 */
[----:B------:R0:W2:Y:S01]  /*2fc0*/  @P2 LDG.E.EL.128 R24, desc[UR6][R28.64] ;  /* 0x000000061c182981 */ /* 0x0000a2000c2e1d00 */
[----:B------:R-:W-:Y:S01]  /*2fd0*/  IMAD.WIDE R68, R13, 0x4, R68 ;  /* 0x000000040d447825 */ /* 0x000fe200078e0244 */
[----:B------:R-:W-:-:S06]  /*2fe0*/  CS2R R12, SRZ ;  /* 0x00000000000c7805 */ /* 0x000fcc000001ff00 */
[----:B------:R1:W2:Y:S01]  /*2ff0*/  @P1 LDG.E.EL.128 R12, desc[UR6][R68.64] ;  /* 0x00000006440c1981 */ /* 0x0002a2000c2e1d00 */
[----:B0-----:R-:W-:-:S06]  /*3000*/  CS2R R28, SRZ ;  /* 0x00000000001c7805 */ /* 0x001fcc000001ff00 */
[----:B------:R0:W5:Y:S01]  /*3010*/  @P2 LDG.E.EL.128 R28, desc[UR6][R32.64] ;  /* 0x00000006201c2981 */ /* 0x000162000c2e1d00 */
[----:B------:R-:W-:Y:S01]  /*3020*/  CS2R R34, SRZ ;  /* 0x0000000000227805 */ /* 0x000fe2000001ff00 */
[C---:B-1----:R-:W-:Y:S01]  /*3030*/  IMAD.WIDE R36, R47.reuse, 0x4, R36 ;  /* 0x000000042f247825 */ /* 0x042fe200078e0224 */
[----:B------:R-:W-:Y:S02]  /*3040*/  CS2R R38, SRZ ;  /* 0x0000000000267805 */ /* 0x000fe4000001ff00 */
[----:B------:R-:W-:Y:S01]  /*3050*/  P2R R46, PR, RZ, 0x1 ;  /* 0x00000001ff2e7803 */ /* 0x000fe20000000000 */
[----:B------:R-:W1:Y:S01]  /*3060*/  LDC.64 R68, c[0x0][0x248] ;  /* 0x00009200ff447b82 */ /* 0x000e620000000a00 */
[----:B0-----:R-:W-:Y:S01]  /*3070*/  CS2R R32, SRZ ;  /* 0x0000000000207805 */ /* 0x001fe2000001ff00 */
[----:B----4-:R-:W-:-:S05]  /*3080*/  IMAD.WIDE R40, R47, 0x4, R40 ;  /* 0x000000042f287825 */ /* 0x010fca00078e0228 */
[----:B------:R0:W4:Y:S02]  /*3090*/  @P2 LDG.E.EL.128 R32, desc[UR6][R36.64] ;  /* 0x0000000624202981 */ /* 0x000124000c2e1d00 */
[----:B0-----:R-:W-:-:S06]  /*30a0*/  CS2R R36, SRZ ;  /* 0x0000000000247805 */ /* 0x001fcc000001ff00 */
[----:B------:R0:W4:Y:S01]  /*30b0*/  @P2 LDG.E.EL.128 R36, desc[UR6][R40.64] ;  /* 0x0000000628242981 */ /* 0x000122000c2e1d00 */
[----:B---3--:R-:W-:Y:S02]  /*30c0*/  SEL R50, R17, RZ, P1 ;  /* 0x000000ff11327207 */ /* 0x008fe40000800000 */
[----:B------:R-:W-:Y:S02]  /*30d0*/  SEL R55, R16, RZ, P1 ;  /* 0x000000ff10377207 */ /* 0x000fe40000800000 */
[----:B--2---:R-:W-:Y:S02]  /*30e0*/  SEL R13, R13, RZ, P1 ;  /* 0x000000ff0d0d7207 */ /* 0x004fe40000800000 */
[----:B------:R-:W-:Y:S02]  /*30f0*/  SEL R12, R12, RZ, P1 ;  /* 0x000000ff0c0c7207 */ /* 0x000fe40000800000 */
[----:B-----5:R-:W-:Y:S02]  /*3100*/  SEL R28, R28, RZ, P2 ;  /* 0x000000ff1c1c7207 */ /* 0x020fe40001000000 */
[----:B0-----:R-:W-:-:S02]  /*3110*/  SEL R41, R30, RZ, P2 ;  /* 0x000000ff1e297207 */ /* 0x001fc40001000000 */
[----:B------:R-:W-:Y:S01]  /*3120*/  SEL R49, R31, RZ, P2 ;  /* 0x000000ff1f317207 */ /* 0x000fe20001000000 */
[----:B------:R-:W-:Y:S01]  /*3130*/  FADD R30, R28, 9.9999997473787516356e-06 ;  /* 0x3727c5ac1c1e7421 */ /* 0x000fe20000000000 */
[----:B------:R-:W-:Y:S01]  /*3140*/  SEL R28, R19, RZ, P1 ;  /* 0x000000ff131c7207 */ /* 0x000fe20000800000 */
[----:B------:R-:W-:Y:S01]  /*3150*/  FADD R50, R13, -R50 ;  /* 0x800000320d327221 */ /* 0x000fe20000000000 */
[----:B------:R-:W-:Y:S02]  /*3160*/  SEL R19, R18, RZ, P1 ;  /* 0x000000ff12137207 */ /* 0x000fe40000800000 */
[----:B------:R-:W-:Y:S01]  /*3170*/  SEL R14, R14, RZ, P1 ;  /* 0x000000ff0e0e7207 */ /* 0x000fe20000800000 */
[----:B------:R-:W-:Y:S01]  /*3180*/  FADD R13, R49, 9.9999997473787516356e-06 ;  /* 0x3727c5ac310d7421 */ /* 0x000fe20000000000 */
[----:B------:R-:W-:Y:S01]  /*3190*/  FADD R55, R12, -R55 ;  /* 0x800000370c377221 */ /* 0x000fe20000000000 */
[----:B------:R-:W-:Y:S02]  /*31a0*/  LEA.HI R12, R58, R2, RZ, 0x5 ;  /* 0x000000023a0c7211 */ /* 0x000fe400078f28ff */
[----:B------:R-:W-:Y:S01]  /*31b0*/  FADD R48, R14, -R19 ;  /* 0x800000130e307221 */ /* 0x000fe20000000000 */
[----:B------:R-:W-:Y:S01]  /*31c0*/  FADD R14, R41, 9.9999997473787516356e-06 ;  /* 0x3727c5ac290e7421 */ /* 0x000fe20000000000 */
[----:B------:R0:W-:Y:S01]  /*31d0*/  MUFU.SQRT R49, R13 ;  /* 0x0000000d00317308 */ /* 0x0001e20000002000 */
[----:B------:R-:W-:-:S02]  /*31e0*/  SEL R15, R15, RZ, P1 ;  /* 0x000000ff0f0f7207 */ /* 0x000fc40000800000 */
[----:B------:R-:W-:Y:S02]  /*31f0*/  SEL R29, R29, RZ, P2 ;  /* 0x000000ff1d1d7207 */ /* 0x000fe40001000000 */
[----:B0-----:R-:W-:-:S03]  /*3200*/  SHF.R.S32.HI R13, RZ, 0x5, R12 ;  /* 0x00000005ff0d7819 */ /* 0x001fc6000001140c */
[----:B------:R0:W-:Y:S01]  /*3210*/  MUFU.SQRT R41, R14 ;  /* 0x0000000e00297308 */ /* 0x0001e20000002000 */
[----:B------:R-:W-:Y:S01]  /*3220*/  SEL R40, R24, RZ, P2 ;  /* 0x000000ff18287207 */ /* 0x000fe20001000000 */
[----:B------:R-:W-:Y:S01]  /*3230*/  FADD R28, R15, -R28 ;  /* 0x8000001c0f1c7221 */ /* 0x000fe20000000000 */
[----:B------:R-:W-:Y:S01]  /*3240*/  FADD R15, R29, 9.9999997473787516356e-06 ;  /* 0x3727c5ac1d0f7421 */ /* 0x000fe20000000000 */
[----:B0-----:R-:W-:-:S04]  /*3250*/  LEA.HI R14, R12, R13, RZ, 0x1 ;  /* 0x0000000d0c0e7211 */ /* 0x001fc800078f08ff */
[----:B------:R-:W0:Y:S01]  /*3260*/  MUFU.SQRT R24, R30 ;  /* 0x0000001e00187308 */ /* 0x000e220000002000 */
[----:B------:R-:W-:-:S05]  /*3270*/  LOP3.LUT R14, R14, 0xfffffe, RZ, 0xc0, !PT ;  /* 0x00fffffe0e0e7812 */ /* 0x000fca00078ec0ff */
[----:B------:R-:W-:Y:S02]  /*3280*/  IMAD.IADD R14, R13, 0x1, -R14 ;  /* 0x000000010d0e7824 */ /* 0x000fe400078e0a0e */
[----:B------:R-:W2:Y:S01]  /*3290*/  MUFU.SQRT R29, R15 ;  /* 0x0000000f001d7308 */ /* 0x000ea20000002000 */
[----:B------:R-:W-:-:S05]  /*32a0*/  LOP3.LUT R13, R12, 0x7fffe0, RZ, 0xc0, !PT ;  /* 0x007fffe00c0d7812 */ /* 0x000fca00078ec0ff */
[----:B------:R-:W-:Y:S01]  /*32b0*/  IMAD.IADD R13, R2, 0x1, -R13 ;  /* 0x00000001020d7824 */ /* 0x000fe200078e0a0d */
[----:B------:R-:W-:Y:S02]  /*32c0*/  LEA.HI R2, R58, R2, RZ, 0x6 ;  /* 0x000000023a027211 */ /* 0x000fe400078f30ff */
[----:B0-----:R-:W-:-:S03]  /*32d0*/  FSETP.GEU.AND P0, PT, R24, 1.175494350822287508e-38, PT ;  /* 0x008000001800780b */ /* 0x001fc60003f0e000 */
[----:B------:R-:W-:Y:S01]  /*32e0*/  IMAD.SHL.U32 R2, R2, 0x100, RZ ;  /* 0x0000010002027824 */ /* 0x000fe200078e00ff */
[----:B------:R-:W-:Y:S02]  /*32f0*/  P2R R31, PR, RZ, 0x1 ;  /* 0x00000001ff1f7803 */ /* 0x000fe40000000000 */
[----:B--2---:R-:W-:Y:S02]  /*3300*/  FSETP.GEU.AND P0, PT, R29, 1.175494350822287508e-38, PT ;  /* 0x008000001d00780b */ /* 0x004fe40003f0e000 */
[----:B------:R-:W-:Y:S02]  /*3310*/  LOP3.LUT R2, R2, 0xffffc000, RZ, 0xc0, !PT ;  /* 0xffffc00002027812 */ /* 0x000fe400078ec0ff */
[----:B------:R-:W-:Y:S02]  /*3320*/  P2R R15, PR, RZ, 0x1 ;  /* 0x00000001ff0f7803 */ /* 0x000fe40000000000 */
[----:B------:R-:W-:Y:S01]  /*3330*/  FSETP.GEU.AND P0, PT, R41, 1.175494350822287508e-38, PT ;  /* 0x008000002900780b */ /* 0x000fe20003f0e000 */
[----:B------:R-:W-:Y:S01]  /*3340*/  IMAD R13, R13, 0x200, R2 ;  /* 0x000002000d0d7824 */ /* 0x000fe200078e0202 */
[----:B------:R-:W-:-:S02]  /*3350*/  LEA.HI R12, R58, R0, RZ, 0x5 ;  /* 0x000000003a0c7211 */ /* 0x000fc400078f28ff */
[----:B------:R-:W-:Y:S01]  /*3360*/  P2R R19, PR, RZ, 0x1 ;  /* 0x00000001ff137803 */ /* 0x000fe20000000000 */
[----:B------:R-:W-:Y:S01]  /*3370*/  IMAD R2, R14, 0x100, R13 ;  /* 0x000001000e027824 */ /* 0x000fe200078e020d */
[----:B------:R-:W-:Y:S02]  /*3380*/  ISETP.NE.AND P0, PT, R15, RZ, PT ;  /* 0x000000ff0f00720c */ /* 0x000fe40003f05270 */
[----:B------:R-:W-:Y:S02]  /*3390*/  SHF.R.S32.HI R13, RZ, 0x5, R12 ;  /* 0x00000005ff0d7819 */ /* 0x000fe4000001140c */
[C---:B------:R-:W-:Y:S02]  /*33a0*/  LOP3.LUT R15, R12.reuse, 0x7fffe0, RZ, 0xc0, !PT ;  /* 0x007fffe00c0f7812 */ /* 0x040fe400078ec0ff */
[----:B------:R-:W-:-:S03]  /*33b0*/  LEA.HI R14, R12, R13, RZ, 0x1 ;  /* 0x0000000d0c0e7211 */ /* 0x000fc600078f08ff */
[----:B------:R-:W-:Y:S01]  /*33c0*/  IMAD.IADD R12, R0, 0x1, -R15 ;  /* 0x00000001000c7824 */ /* 0x000fe200078e0a0f */
[----:B------:R-:W-:-:S05]  /*33d0*/  LEA.HI R0, R58, R0, RZ, 0x6 ;  /* 0x000000003a007211 */ /* 0x000fca00078f30ff */
[----:B------:R-:W-:Y:S01]  /*33e0*/  IMAD.SHL.U32 R0, R0, 0x100, RZ ;  /* 0x0000010000007824 */ /* 0x000fe200078e00ff */
[----:B------:R-:W-:Y:S01]  /*33f0*/  LOP3.LUT R14, R14, 0xfffffe, RZ, 0xc0, !PT ;  /* 0x00fffffe0e0e7812 */ /* 0x000fe200078ec0ff */
[----:B------:R-:W-:-:S03]  /*3400*/  IMAD R15, R12, 0x200, R59 ;  /* 0x000002000c0f7824 */ /* 0x000fc600078e023b */
[----:B------:R-:W-:Y:S01]  /*3410*/  LOP3.LUT R0, R0, 0xffffc000, RZ, 0xc0, !PT ;  /* 0xffffc00000007812 */ /* 0x000fe200078ec0ff */
[----:B------:R-:W-:-:S04]  /*3420*/  IMAD.IADD R13, R13, 0x1, -R14 ;  /* 0x000000010d0d7824 */ /* 0x000fc800078e0a0e */
[----:B------:R-:W-:-:S04]  /*3430*/  IMAD.IADD R0, R0, 0x1, R15 ;  /* 0x0000000100007824 */ /* 0x000fc800078e020f */
[----:B------:R-:W-:Y:S01]  /*3440*/  IMAD R0, R13, 0x100, R0 ;  /* 0x000001000d007824 */ /* 0x000fe200078e0200 */
[----:B------:R-:W-:-:S05]  /*3450*/  LEA.HI R13, R58, R56, RZ, 0x6 ;  /* 0x000000383a0d7211 */ /* 0x000fca00078f30ff */
[----:B------:R-:W-:Y:S01]  /*3460*/  IMAD.SHL.U32 R13, R13, 0x100, RZ ;  /* 0x000001000d0d7824 */ /* 0x000fe200078e00ff */
[----:B------:R-:W-:-:S04]  /*3470*/  LEA.HI R56, R58, R56, RZ, 0x5 ;  /* 0x000000383a387211 */ /* 0x000fc800078f28ff */
[----:B------:R-:W-:-:S05]  /*3480*/  LOP3.LUT R13, R13, 0xffffc000, RZ, 0xc0, !PT ;  /* 0xffffc0000d0d7812 */ /* 0x000fca00078ec0ff */
[----:B------:R-:W-:Y:S01]  /*3490*/  IMAD R15, R12, 0x200, R13 ;  /* 0x000002000c0f7824 */ /* 0x000fe200078e020d */
[----:B------:R-:W-:-:S04]  /*34a0*/  SHF.R.S32.HI R13, RZ, 0x5, R56 ;  /* 0x00000005ff0d7819 */ /* 0x000fc80000011438 */
[----:B------:R-:W-:Y:S02]  /*34b0*/  LEA.HI R56, R56, R13, RZ, 0x1 ;  /* 0x0000000d38387211 */ /* 0x000fe400078f08ff */
[----:B------:R-:W-:Y:S02]  /*34c0*/  SEL R20, R20, RZ, P2 ;  /* 0x000000ff14147207 */ /* 0x000fe40001000000 */
[----:B------:R-:W-:Y:S02]  /*34d0*/  LOP3.LUT R56, R56, 0xfffffe, RZ, 0xc0, !PT ;  /* 0x00fffffe38387812 */ /* 0x000fe400078ec0ff */
[----:B------:R-:W-:Y:S01]  /*34e0*/  SEL R21, R21, RZ, P2 ;  /* 0x000000ff15157207 */ /* 0x000fe20001000000 */
[----:B------:R-:W-:Y:S01]  /*34f0*/  FADD R40, R20, -R40 ;  /* 0x8000002814287221 */ /* 0x000fe20000000000 */
[----:B------:R-:W-:Y:S01]  /*3500*/  SEL R25, R25, RZ, P2 ;  /* 0x000000ff19197207 */ /* 0x000fe20001000000 */
[----:B------:R-:W-:Y:S01]  /*3510*/  IMAD.IADD R20, R13, 0x1, -R56 ;  /* 0x000000010d147824 */ /* 0x000fe200078e0a38 */
[----:B------:R-:W-:-:S03]  /*3520*/  LEA.HI R56, R58, R6, RZ, 0x5 ;  /* 0x000000063a387211 */ /* 0x000fc600078f28ff */
[----:B------:R-:W-:Y:S01]  /*3530*/  FADD R25, R21, -R25 ;  /* 0x8000001915197221 */ /* 0x000fe20000000000 */
[----:B------:R-:W-:-:S04]  /*3540*/  SHF.R.S32.HI R21, RZ, 0x5, R56 ;  /* 0x00000005ff157819 */ /* 0x000fc80000011438 */
[----:B------:R-:W-:-:S04]  /*3550*/  LEA.HI R12, R56, R21, RZ, 0x1 ;  /* 0x00000015380c7211 */ /* 0x000fc800078f08ff */
[----:B------:R-:W-:Y:S01]  /*3560*/  LOP3.LUT R12, R12, 0xfffffe, RZ, 0xc0, !PT ;  /* 0x00fffffe0c0c7812 */ /* 0x000fe200078ec0ff */
[----:B------:R-:W-:Y:S01]  /*3570*/  IMAD R20, R20, 0x100, R15 ;  /* 0x0000010014147824 */ /* 0x000fe200078e020f */
[----:B------:R-:W-:Y:S01]  /*3580*/  CS2R R14, SRZ ;  /* 0x00000000000e7805 */ /* 0x000fe2000001ff00 */
[----:B-1----:R-:W-:-:S04]  /*3590*/  IMAD.WIDE R16, R47, 0x4, R68 ;  /* 0x000000042f107825 */ /* 0x002fc800078e0244 */
[----:B------:R-:W-:Y:S01]  /*35a0*/  IMAD.IADD R21, R21, 0x1, -R12 ;  /* 0x0000000115157824 */ /* 0x000fe200078e0a0c */
[----:B------:R-:W-:-:S06]  /*35b0*/  CS2R R12, SRZ ;  /* 0x00000000000c7805 */ /* 0x000fcc000001ff00 */
[----:B------:R0:W2:Y:S01]  /*35c0*/  @P1 LDG.E.EL.128 R12, desc[UR6][R16.64+-0x80] ;  /* 0xffff8006100c1981 */ /* 0x0000a2000c2e1d00 */
[----:B------:R-:W-:Y:S02]  /*35d0*/  SEL R22, R22, RZ, P2 ;  /* 0x000000ff16167207 */ /* 0x000fe40001000000 */
[----:B------:R-:W-:Y:S02]  /*35e0*/  SEL R23, R23, RZ, P2 ;  /* 0x000000ff17177207 */ /* 0x000fe40001000000 */
[----:B------:R-:W-:Y:S02]  /*35f0*/  SEL R27, R27, RZ, P2 ;  /* 0x000000ff1b1b7207 */ /* 0x000fe40001000000 */
[----:B------:R-:W-:Y:S02]  /*3600*/  SEL R26, R26, RZ, P2 ;  /* 0x000000ff1a1a7207 */ /* 0x000fe40001000000 */
[----:B----4-:R-:W-:Y:S02]  /*3610*/  SEL R32, R32, RZ, P2 ;  /* 0x000000ff20207207 */ /* 0x010fe40001000000 */
[----:B------:R-:W-:-:S02]  /*3620*/  SEL R33, R33, RZ, P2 ;  /* 0x000000ff21217207 */ /* 0x000fc40001000000 */
[----:B------:R-:W-:Y:S02]  /*3630*/  SEL R34, R34, RZ, P2 ;  /* 0x000000ff22227207 */ /* 0x000fe40001000000 */
[----:B------:R-:W-:Y:S02]  /*3640*/  SEL R35, R35, RZ, P2 ;  /* 0x000000ff23237207 */ /* 0x000fe40001000000 */
[----:B------:R-:W-:Y:S02]  /*3650*/  SEL R36, R36, RZ, P2 ;  /* 0x000000ff24247207 */ /* 0x000fe40001000000 */
[----:B------:R-:W-:Y:S02]  /*3660*/  SEL R37, R37, RZ, P2 ;  /* 0x000000ff25257207 */ /* 0x000fe40001000000 */
[----:B------:R-:W-:Y:S02]  /*3670*/  SEL R38, R38, RZ, P2 ;  /* 0x000000ff26267207 */ /* 0x000fe40001000000 */
[----:B------:R-:W-:-:S02]  /*3680*/  SEL R39, R39, RZ, P2 ;  /* 0x000000ff27277207 */ /* 0x000fc40001000000 */
[----:B------:R-:W-:-:S04]  /*3690*/  FSETP.GT.AND P2, PT, R24, 8.50705917302346158658e+37, PT ;  /* 0x7e8000001800780b */ /* 0x000fc80003f44000 */
[----:B------:R-:W-:-:S09]  /*36a0*/  FSEL R4, R72, 1, P2 ;  /* 0x3f80000048047808 */ /* 0x000fd20001000000 */
[----:B------:R-:W-:Y:S01]  /*36b0*/  @P2 FMUL R24, R24, 0.25 ;  /* 0x3e80000018182820 */ /* 0x000fe20000400000 */
[----:B------:R-:W-:-:S04]  /*36c0*/  FSETP.GT.AND P2, PT, R29, 8.50705917302346158658e+37, PT ;  /* 0x7e8000001d00780b */ /* 0x000fc80003f44000 */
[----:B------:R-:W-:-:S09]  /*36d0*/  FSEL R30, R72, 1, P2 ;  /* 0x3f800000481e7808 */ /* 0x000fd20001000000 */
[----:B------:R-:W-:Y:S01]  /*36e0*/  @P2 FMUL R29, R29, 0.25 ;  /* 0x3e8000001d1d2820 */ /* 0x000fe20000400000 */
[----:B------:R-:W-:Y:S01]  /*36f0*/  FSETP.GT.AND P2, PT, R41, 8.50705917302346158658e+37, PT ;  /* 0x7e8000002900780b */ /* 0x000fe20003f44000 */
[----:B------:R-:W-:Y:S01]  /*3700*/  FADD R22, R22, -R26 ;  /* 0x8000001a16167221 */ /* 0x000fe20000000000 */
[----:B------:R-:W-:Y:S02]  /*3710*/  P2R R66, PR, RZ, 0x1 ;  /* 0x00000001ff427803 */ /* 0x000fe40000000000 */
[----:B------:R-:W-:Y:S02]  /*3720*/  ISETP.NE.AND P0, PT, R31, RZ, PT ;  /* 0x000000ff1f00720c */ /* 0x000fe40003f05270 */
[----:B------:R-:W-:-:S07]  /*3730*/  FSEL R31, R72, 1, P2 ;  /* 0x3f800000481f7808 */ /* 0x000fce0001000000 */
[----:B------:R-:W-:Y:S01]  /*3740*/  @P2 FMUL R41, R41, 0.25 ;  /* 0x3e80000029292820 */ /* 0x000fe20000400000 */
[C---:B------:R-:W-:Y:S02]  /*3750*/  FSETP.GT.AND P2, PT, R49.reuse, 8.50705917302346158658e+37, PT ;  /* 0x7e8000003100780b */ /* 0x040fe40003f44000 */
[----:B------:R-:W-:Y:S01]  /*3760*/  LOP3.LUT R67, R56, 0x7fffe0, RZ, 0xc0, !PT ;  /* 0x007fffe038437812 */ /* 0x000fe200078ec0ff */
[----:B------:R-:W1:Y:S01]  /*3770*/  S2R R77, SR_TID.X ;  /* 0x00000000004d7919 */ /* 0x000e620000002100 */
[----:B------:R-:W-:Y:S02]  /*3780*/  LEA.HI R58, R58, R6, RZ, 0x6 ;  /* 0x000000063a3a7211 */ /* 0x000fe400078f30ff */
[----:B------:R-:W-:Y:S01]  /*3790*/  FSETP.GEU.AND P5, PT, R49, 1.175494350822287508e-38, PT ;  /* 0x008000003100780b */ /* 0x000fe20003fae000 */
[----:B------:R-:W3:Y:S01]  /*37a0*/  S2R R76, SR_TID.X ;  /* 0x00000000004c7919 */ /* 0x000ee20000002100 */
[----:B------:R-:W-:Y:S01]  /*37b0*/  IMAD.IADD R6, R6, 0x1, -R67 ;  /* 0x0000000106067824 */ /* 0x000fe200078e0a43 */
[----:B------:R-:W-:Y:S01]  /*37c0*/  FSEL R51, R72, 1, P2 ;  /* 0x3f80000048337808 */ /* 0x000fe20001000000 */
[----:B------:R-:W-:-:S03]  /*37d0*/  IMAD.SHL.U32 R58, R58, 0x100, RZ ;  /* 0x000001003a3a7824 */ /* 0x000fc600078e00ff */
[----:B------:R-:W-:Y:S02]  /*37e0*/  @P2 FMUL R49, R49, 0.25 ;  /* 0x3e80000031312820 */ /* 0x000fe40000400000 */
[----:B0-----:R-:W-:Y:S01]  /*37f0*/  LOP3.LUT R17, R58, 0xffffc000, RZ, 0xc0, !PT ;  /* 0xffffc0003a117812 */ /* 0x001fe200078ec0ff */
[----:B------:R-:W-:-:S04]  /*3800*/  FADD R23, R23, -R27 ;  /* 0x8000001b17177221 */ /* 0x000fc80000000000 */
[----:B------:R-:W-:Y:S02]  /*3810*/  IMAD R6, R6, 0x200, R17 ;  /* 0x0000020006067824 */ /* 0x000fe400078e0211 */
[----:B------:R-:W-:Y:S01]  /*3820*/  @!P5 FMUL R49, R49, 16777216 ;  /* 0x4b8000003131d820 */ /* 0x000fe20000400000 */
[----:B------:R-:W-:Y:S01]  /*3830*/  @!P5 FMUL R51, R51, 16777216 ;  /* 0x4b8000003333d820 */ /* 0x000fe20000400000 */
[----:B------:R-:W-:Y:S01]  /*3840*/  ISETP.NE.AND P5, PT, R60, RZ, PT ;  /* 0x000000ff3c00720c */ /* 0x000fe20003fa5270 */
[----:B------:R-:W-:Y:S01]  /*3850*/  IMAD.SHL.U32 R60, R74, 0x400, RZ ;  /* 0x000004004a3c7824 */ /* 0x000fe200078e00ff */
[----:B------:R-:W-:Y:S01]  /*3860*/  P2R R18, PR, RZ, 0x1 ;  /* 0x00000001ff127803 */ /* 0x000fe20000000000 */
[----:B------:R-:W-:-:S03]  /*3870*/  IMAD.IADD R2, R59, 0x1, R2 ;  /* 0x000000013b027824 */ /* 0x000fc600078e0202 */
[----:B------:R-:W-:Y:S02]  /*3880*/  LOP3.LUT R60, R60, 0xc00, RZ, 0xc0, !PT ;  /* 0x00000c003c3c7812 */ /* 0x000fe400078ec0ff */
[----:B-1----:R-:W-:Y:S02]  /*3890*/  LOP3.LUT R77, R77, 0x80, RZ, 0xc0, !PT ;  /* 0x000000804d4d7812 */ /* 0x002fe400078ec0ff */
[----:B---3--:R-:W-:Y:S02]  /*38a0*/  LOP3.LUT R76, R76, 0x40, RZ, 0xc0, !PT ;  /* 0x000000404c4c7812 */ /* 0x008fe400078ec0ff */
[----:B------:R-:W-:Y:S02]  /*38b0*/  SHF.R.U32.HI R77, RZ, 0x2, R77 ;  /* 0x00000002ff4d7819 */ /* 0x000fe4000001164d */
[----:B------:R-:W-:Y:S02]  /*38c0*/  SHF.R.U32.HI R76, RZ, 0x2, R76 ;  /* 0x00000002ff4c7819 */ /* 0x000fe4000001164c */
[----:B--2---:R-:W-:-:S05]  /*38d0*/  SEL R12, R12, RZ, P1 ;  /* 0x000000ff0c0c7207 */ /* 0x004fca0000800000 */
[----:B------:R-:W-:-:S04]  /*38e0*/  FADD R12, R12, 9.9999997473787516356e-06 ;  /* 0x3727c5ac0c0c7421 */ /* 0x000fc80000000000 */
[----:B------:R-:W0:Y:S01]  /*38f0*/  MUFU.SQRT R26, R12 ;  /* 0x0000000c001a7308 */ /* 0x000e220000002000 */
[----:B------:R-:W-:Y:S02]  /*3900*/  SEL R13, R13, RZ, P1 ;  /* 0x000000ff0d0d7207 */ /* 0x000fe40000800000 */
[----:B------:R-:W-:Y:S02]  /*3910*/  SEL R14, R14, RZ, P1 ;  /* 0x000000ff0e0e7207 */ /* 0x000fe40000800000 */
[----:B------:R-:W-:Y:S01]  /*3920*/  SEL R15, R15, RZ, P1 ;  /* 0x000000ff0f0f7207 */ /* 0x000fe20000800000 */
[----:B------:R-:W-:Y:S02]  /*3930*/  FADD R13, R13, 9.9999997473787516356e-06 ;  /* 0x3727c5ac0d0d7421 */ /* 0x000fe40000000000 */
[----:B------:R-:W-:Y:S02]  /*3940*/  FADD R14, R14, 9.9999997473787516356e-06 ;  /* 0x3727c5ac0e0e7421 */ /* 0x000fe40000000000 */
[----:B------:R-:W1:Y:S01]  /*3950*/  MUFU.SQRT R67, R13 ;  /* 0x0000000d00437308 */ /* 0x000e620000002000 */
[----:B------:R-:W-:Y:S01]  /*3960*/  FADD R15, R15, 9.9999997473787516356e-06 ;  /* 0x3727c5ac0f0f7421 */ /* 0x000fe20000000000 */
[----:B0-----:R-:W-:-:S06]  /*3970*/  FSETP.GT.AND P2, PT, R26, 8.50705917302346158658e+37, PT ;  /* 0x7e8000001a00780b */ /* 0x001fcc0003f44000 */
[----:B------:R-:W0:Y:S08]  /*3980*/  MUFU.SQRT R69, R14 ;  /* 0x0000000e00457308 */ /* 0x000e300000002000 */
[----:B------:R-:W2:Y:S01]  /*3990*/  MUFU.SQRT R70, R15 ;  /* 0x0000000f00467308 */ /* 0x000ea20000002000 */
[C---:B------:R-:W-:Y:S01]  /*39a0*/  FSETP.GEU.AND P4, PT, R26.reuse, 1.175494350822287508e-38, PT ;  /* 0x008000001a00780b */ /* 0x040fe20003f8e000 */
[----:B------:R-:W-:Y:S01]  /*39b0*/  @P2 FMUL R26, R26, 0.25 ;  /* 0x3e8000001a1a2820 */ /* 0x000fe20000400000 */
[----:B------:R-:W-:Y:S01]  /*39c0*/  FSEL R27, R72, 1, P2 ;  /* 0x3f800000481b7808 */ /* 0x000fe20001000000 */
[----:B------:R-:W-:Y:S01]  /*39d0*/  IMAD R12, R21, 0x100, R6 ;  /* 0x00000100150c7824 */ /* 0x000fe200078e0206 */
[----:B-1----:R-:W-:-:S02]  /*39e0*/  FSETP.GT.AND P2, PT, R67, 8.50705917302346158658e+37, PT ;  /* 0x7e8000004300780b */ /* 0x002fc40003f44000 */
[----:B0-----:R-:W-:Y:S01]  /*39f0*/  FSETP.GT.AND P6, PT, R69, 8.50705917302346158658e+37, PT ;  /* 0x7e8000004500780b */ /* 0x001fe20003fc4000 */
[C---:B------:R-:W-:Y:S02]  /*3a00*/  IMAD.IADD R6, R59.reuse, 0x1, R20 ;  /* 0x000000013b067824 */ /* 0x040fe400078e0214 */
[----:B------:R-:W-:Y:S02]  /*3a10*/  IMAD.IADD R59, R59, 0x1, R12 ;  /* 0x000000013b3b7824 */ /* 0x000fe400078e020c */
[----:B------:R-:W-:Y:S01]  /*3a20*/  IMAD.SHL.U32 R12, R74, 0x40, RZ ;  /* 0x000000404a0c7824 */ /* 0x000fe200078e00ff */
[----:B--2---:R-:W-:-:S04]  /*3a30*/  FSETP.GT.AND P0, PT, R70, 8.50705917302346158658e+37, PT ;  /* 0x7e8000004600780b */ /* 0x004fc80003f04000 */
[----:B------:R-:W-:Y:S02]  /*3a40*/  LOP3.LUT R13, R12, 0x3fc0, RZ, 0xc0, !PT ;  /* 0x00003fc00c0d7812 */ /* 0x000fe400078ec0ff */
[C---:B------:R-:W-:Y:S01]  /*3a50*/  FSETP.GEU.AND P3, PT, R67.reuse, 1.175494350822287508e-38, PT ;  /* 0x008000004300780b */ /* 0x040fe20003f6e000 */
[----:B------:R-:W-:Y:S01]  /*3a60*/  @P2 FMUL R67, R67, 0.25 ;  /* 0x3e80000043432820 */ /* 0x000fe20000400000 */
[----:B------:R-:W-:Y:S02]  /*3a70*/  LOP3.LUT R12, R60, R75, RZ, 0xfc, !PT ;  /* 0x0000004b3c0c7212 */ /* 0x000fe400078efcff */
[C---:B------:R-:W-:Y:S02]  /*3a80*/  FSEL R68, R72.reuse, 1, P2 ;  /* 0x3f80000048447808 */ /* 0x040fe40001000000 */
[C---:B------:R-:W-:Y:S01]  /*3a90*/  FSETP.GEU.AND P2, PT, R69.reuse, 1.175494350822287508e-38, PT ;  /* 0x008000004500780b */ /* 0x040fe20003f4e000 */
[----:B------:R-:W-:Y:S01]  /*3aa0*/  @P6 FMUL R69, R69, 0.25 ;  /* 0x3e80000045456820 */ /* 0x000fe20000400000 */
[----:B------:R-:W-:-:S02]  /*3ab0*/  FSEL R56, R72, 1, P6 ;  /* 0x3f80000048387808 */ /* 0x000fc40003000000 */
[C---:B------:R-:W-:Y:S01]  /*3ac0*/  FSETP.GEU.AND P6, PT, R70.reuse, 1.175494350822287508e-38, PT ;  /* 0x008000004600780b */ /* 0x040fe20003fce000 */
[----:B------:R-:W-:Y:S01]  /*3ad0*/  @P0 FMUL R70, R70, 0.25 ;  /* 0x3e80000046460820 */ /* 0x000fe20000400000 */
[----:B------:R-:W-:Y:S02]  /*3ae0*/  LOP3.LUT R12, R12, 0x4, R73, 0xf8, !PT ;  /* 0x000000040c0c7812 */ /* 0x000fe400078ef849 */
[----:B------:R-:W-:Y:S02]  /*3af0*/  FSEL R58, R72, 1, P0 ;  /* 0x3f800000483a7808 */ /* 0x000fe40000000000 */
[----:B------:R-:W-:Y:S02]  /*3b00*/  ISETP.NE.AND P0, PT, R18, RZ, PT ;  /* 0x000000ff1200720c */ /* 0x000fe40003f05270 */
[----:B------:R-:W-:Y:S01]  /*3b10*/  LOP3.LUT R12, R12, 0x8, R73, 0xf8, !PT ;  /* 0x000000080c0c7812 */ /* 0x000fe200078ef849 */
[----:B------:R-:W-:Y:S01]  /*3b20*/  @!P4 FMUL R26, R26, 16777216 ;  /* 0x4b8000001a1ac820 */ /* 0x000fe20000400000 */
[----:B------:R-:W-:Y:S01]  /*3b30*/  @!P4 FMUL R27, R27, 16777216 ;  /* 0x4b8000001b1bc820 */ /* 0x000fe20000400000 */
[----:B------:R-:W-:-:S02]  /*3b40*/  ISETP.NE.AND P4, PT, R61, RZ, PT ;  /* 0x000000ff3d00720c */ /* 0x000fc40003f85270 */
[----:B------:R-:W-:Y:S02]  /*3b50*/  LOP3.LUT R61, R77, R12, R76, 0xfe, !PT ;  /* 0x0000000c4d3d7212 */ /* 0x000fe400078efe4c */
[----:B------:R-:W0:Y:S04]  /*3b60*/  LDC.64 R76, c[0x0][0x250] ;  /* 0x00009400ff4c7b82 */ /* 0x000e280000000a00 */
[----:B------:R-:W-:Y:S01]  /*3b70*/  @!P0 FMUL R24, R24, 16777216 ;  /* 0x4b80000018188820 */ /* 0x000fe20000400000 */
[----:B------:R-:W-:Y:S01]  /*3b80*/  @!P0 FMUL R4, R4, 16777216 ;  /* 0x4b80000004048820 */ /* 0x000fe20000400000 */
[----:B------:R-:W-:-:S13]  /*3b90*/  ISETP.NE.AND P0, PT, R66, RZ, PT ;  /* 0x000000ff4200720c */ /* 0x000fda0003f05270 */
[----:B------:R-:W-:Y:S01]  /*3ba0*/  @!P0 FMUL R29, R29, 16777216 ;  /* 0x4b8000001d1d8820 */ /* 0x000fe20000400000 */
[----:B------:R-:W-:Y:S01]  /*3bb0*/  @!P0 FMUL R30, R30, 16777216 ;  /* 0x4b8000001e1e8820 */ /* 0x000fe20000400000 */
[----:B------:R-:W-:Y:S01]  /*3bc0*/  ISETP.NE.AND P0, PT, R19, RZ, PT ;  /* 0x000000ff1300720c */ /* 0x000fe20003f05270 */
[----:B0-----:R-:W-:Y:S02]  /*3bd0*/  IMAD.WIDE R16, R47, 0x4, R76 ;  /* 0x000000042f107825 */ /* 0x001fe400078e024c */
[----:B------:R-:W0:Y:S01]  /*3be0*/  LDC.64 R76, c[0x0][0x258] ;  /* 0x00009600ff4c7b82 */ /* 0x000e220000000a00 */
[----:B------:R-:W-:-:S09]  /*3bf0*/  CS2R R14, SRZ ;  /* 0x00000000000e7805 */ /* 0x000fd2000001ff00 */
[----:B------:R-:W-:Y:S01]  /*3c00*/  @!P0 FMUL R41, R41, 16777216 ;  /* 0x4b80000029298820 */ /* 0x000fe20000400000 */
[----:B------:R-:W-:Y:S01]  /*3c10*/  @!P0 FMUL R31, R31, 16777216 ;  /* 0x4b8000001f1f8820 */ /* 0x000fe20000400000 */
[----:B------:R-:W-:Y:S02]  /*3c20*/  ISETP.NE.AND P0, PT, R46, RZ, PT ;  /* 0x000000ff2e00720c */ /* 0x000fe40003f05270 */
[----:B------:R-:W-:-:S04]  /*3c30*/  LOP3.LUT R46, R71, 0xfc0, RZ, 0xc0, !PT ;  /* 0x00000fc0472e7812 */ /* 0x000fc800078ec0ff */
[----:B------:R-:W-:Y:S02]  /*3c40*/  IADD3 R46, R13, UR4, R46 ;  /* 0x000000040d2e7c10 */ /* 0x000fe4000fffe02e */
[----:B------:R-:W-:Y:S02]  /*3c50*/  CS2R R12, SRZ ;  /* 0x00000000000c7805 */ /* 0x000fe4000001ff00 */
[----:B------:R-:W-:-:S04]  /*3c60*/  CS2R R18, SRZ ;  /* 0x0000000000127805 */ /* 0x000fc8000001ff00 */
[----:B------:R1:W2:Y:S01]  /*3c70*/  @P1 LDG.E.EL.128 R12, desc[UR6][R16.64+-0x80] ;  /* 0xffff8006100c1981 */ /* 0x0002a2000c2e1d00 */
[----:B0-----:R-:W-:Y:S01]  /*3c80*/  IMAD.WIDE R20, R47, 0x4, R76 ;  /* 0x000000042f147825 */ /* 0x001fe200078e024c */
[----:B-1----:R-:W-:-:S06]  /*3c90*/  CS2R R16, SRZ ;  /* 0x0000000000107805 */ /* 0x002fcc000001ff00 */
[----:B------:R0:W3:Y:S01]  /*3ca0*/  @P1 LDG.E.EL.128 R16, desc[UR6][R20.64+-0x80] ;  /* 0xffff800614101981 */ /* 0x0000e2000c2e1d00 */
[----:B------:R-:W-:Y:S02]  /*3cb0*/  IMAD R8, R54, 0x40, R8 ;  /* 0x0000004036087824 */ /* 0x000fe400078e0208 */
[----:B------:R-:W1:Y:S02]  /*3cc0*/  MUFU.RCP R54, R49 ;  /* 0x0000003100367308 */ /* 0x000e640000001000 */
[----:B------:R-:W-:-:S06]  /*3cd0*/  IMAD R57, R57, 0x4000, R8 ;  /* 0x0000400039397824 */ /* 0x000fcc00078e0208 */
[----:B------:R-:W4:Y:S01]  /*3ce0*/  MUFU.RCP R8, R41 ;  /* 0x0000002900087308 */ /* 0x000f220000001000 */
[----:B------:R-:W-:Y:S01]  /*3cf0*/  LOP3.LUT R65, R65, 0x3fc, RZ, 0xc0, !PT ;  /* 0x000003fc41417812 */ /* 0x000fe200078ec0ff */
[----:B-1----:R-:W-:-:S03]  /*3d00*/  FMUL R54, R54, R51 ;  /* 0x0000003336367220 */ /* 0x002fc60000400000 */
[----:B0-----:R-:W-:Y:S01]  /*3d10*/  LOP3.LUT R20, R65, 0x400, RZ, 0xfc, !PT ;  /* 0x0000040041147812 */ /* 0x001fe200078efcff */
[----:B------:R-:W-:Y:S01]  /*3d20*/  @!P3 FMUL R67, R67, 16777216 ;  /* 0x4b8000004343b820 */ /* 0x000fe20000400000 */
[----:B------:R-:W-:Y:S01]  /*3d30*/  LOP3.LUT R21, R65, 0x800, RZ, 0xfc, !PT ;  /* 0x0000080041157812 */ /* 0x000fe200078efcff */
[----:B----4-:R-:W-:Y:S01]  /*3d40*/  FMUL R31, R8, R31 ;  /* 0x0000001f081f7220 */ /* 0x010fe20000400000 */
[----:B------:R-:W-:Y:S01]  /*3d50*/  FMUL R8, R54, R23 ;  /* 0x0000001736087220 */ /* 0x000fe20000400000 */
[----:B------:R-:W-:Y:S02]  /*3d60*/  @!P3 FMUL R68, R68, 16777216 ;  /* 0x4b8000004444b820 */ /* 0x000fe40000400000 */
[----:B------:R-:W-:Y:S01]  /*3d70*/  FMUL R23, R31, R22 ;  /* 0x000000161f177220 */ /* 0x000fe20000400000 */
[----:B------:R-:W-:Y:S01]  /*3d80*/  FFMA R35, R35, R8, R39 ;  /* 0x0000000823237223 */ /* 0x000fe20000000027 */
[----:B------:R-:W-:Y:S02]  /*3d90*/  SHF.R.U32.HI R20, RZ, 0x4, R20 ;  /* 0x00000004ff147819 */ /* 0x000fe40000011614 */
[----:B------:R-:W-:Y:S01]  /*3da0*/  ISETP.NE.AND P3, PT, R62, RZ, PT ;  /* 0x000000ff3e00720c */ /* 0x000fe20003f65270 */
[----:B------:R-:W-:Y:S01]  /*3db0*/  FFMA R62, R34, R23, R38 ;  /* 0x00000017223e7223 */ /* 0x000fe20000000026 */
[----:B------:R-:W-:-:S02]  /*3dc0*/  LOP3.LUT R39, R61, 0x40, RZ, 0xfc, !PT ;  /* 0x000000403d277812 */ /* 0x000fc400078efcff */
[----:B------:R-:W-:Y:S02]  /*3dd0*/  LOP3.LUT R23, R65, 0xc00, RZ, 0xfc, !PT ;  /* 0x00000c0041177812 */ /* 0x000fe400078efcff */
[----:B------:R-:W-:Y:S02]  /*3de0*/  SHF.R.U32.HI R22, RZ, 0x4, R21 ;  /* 0x00000004ff167819 */ /* 0x000fe40000011615 */
[----:B------:R-:W-:Y:S02]  /*3df0*/  LOP3.LUT R21, R20, 0x7c, RZ, 0xc0, !PT ;  /* 0x0000007c14157812 */ /* 0x000fe400078ec0ff */
[----:B------:R-:W-:Y:S02]  /*3e00*/  SHF.R.U32.HI R20, RZ, 0x4, R39 ;  /* 0x00000004ff147819 */ /* 0x000fe40000011627 */
[----:B------:R-:W-:Y:S02]  /*3e10*/  LOP3.LUT R41, R61, 0x80, RZ, 0xfc, !PT ;  /* 0x000000803d297812 */ /* 0x000fe400078efcff */
[----:B------:R-:W-:-:S02]  /*3e20*/  SHF.R.U32.HI R31, RZ, 0x4, R23 ;  /* 0x00000004ff1f7819 */ /* 0x000fc40000011617 */
[----:B------:R-:W-:Y:S01]  /*3e30*/  LOP3.LUT R23, R22, 0xbc, RZ, 0xc0, !PT ;  /* 0x000000bc16177812 */ /* 0x000fe200078ec0ff */
[----:B------:R-:W-:Y:S01]  /*3e40*/  VIADD R22, R21, UR4 ;  /* 0x0000000415167c36 */ /* 0x000fe20008000000 */
[----:B------:R-:W-:Y:S02]  /*3e50*/  LOP3.LUT R20, R20, 0xffffffc, RZ, 0xc0, !PT ;  /* 0x0ffffffc14147812 */ /* 0x000fe400078ec0ff */
[----:B------:R-:W-:-:S03]  /*3e60*/  SHF.R.U32.HI R21, RZ, 0x4, R41 ;  /* 0x00000004ff157819 */ /* 0x000fc60000011629 */
[----:B------:R-:W-:Y:S01]  /*3e70*/  VIADD R20, R20, UR4 ;  /* 0x0000000414147c36 */ /* 0x000fe20008000000 */
[----:B------:R-:W-:Y:S02]  /*3e80*/  LOP3.LUT R21, R21, 0xffffffc, RZ, 0xc0, !PT ;  /* 0x0ffffffc15157812 */ /* 0x000fe400078ec0ff */
[----:B------:R-:W-:Y:S01]  /*3e90*/  LOP3.LUT R47, R61, 0x100, RZ, 0xfc, !PT ;  /* 0x000001003d2f7812 */ /* 0x000fe200078efcff */
[----:B------:R-:W-:Y:S02]  /*3ea0*/  IMAD R39, R39, 0x4, R20 ;  /* 0x0000000427277824 */ /* 0x000fe400078e0214 */
[----:B------:R-:W-:Y:S01]  /*3eb0*/  VIADD R20, R21, UR4 ;  /* 0x0000000415147c36 */ /* 0x000fe20008000000 */
[----:B------:R-:W-:Y:S02]  /*3ec0*/  SHF.R.U32.HI R21, RZ, 0x4, R47 ;  /* 0x00000004ff157819 */ /* 0x000fe4000001162f */
[----:B------:R-:W-:Y:S02]  /*3ed0*/  LOP3.LUT R31, R31, 0xfc, RZ, 0xc0, !PT ;  /* 0x000000fc1f1f7812 */ /* 0x000fe400078ec0ff */
[----:B------:R-:W-:Y:S01]  /*3ee0*/  LOP3.LUT R49, R61, 0xc0, RZ, 0xfc, !PT ;  /* 0x000000c03d317812 */ /* 0x000fe200078efcff */
[----:B------:R-:W-:Y:S01]  /*3ef0*/  IMAD R41, R41, 0x4, R20 ;  /* 0x0000000429297824 */ /* 0x000fe200078e0214 */
[----:B------:R-:W-:Y:S01]  /*3f00*/  LOP3.LUT R21, R21, 0xffffffc, RZ, 0xc0, !PT ;  /* 0x0ffffffc15157812 */ /* 0x000fe200078ec0ff */
[----:B------:R-:W-:Y:S01]  /*3f10*/  VIADD R38, R31, UR4 ;  /* 0x000000041f267c36 */ /* 0x000fe20008000000 */
[----:B------:R-:W-:Y:S01]  /*3f20*/  SHF.R.U32.HI R20, RZ, 0x4, R49 ;  /* 0x00000004ff147819 */ /* 0x000fe20000011631 */
[----:B------:R-:W-:-:S02]  /*3f30*/  IMAD R31, R65, 0x4, R22 ;  /* 0x00000004411f7824 */ /* 0x000fc400078e0216 */
[----:B------:R-:W-:Y:S01]  /*3f40*/  VIADD R22, R21, UR4 ;  /* 0x0000000415167c36 */ /* 0x000fe20008000000 */
[----:B------:R-:W-:Y:S01]  /*3f50*/  LOP3.LUT R20, R20, 0xffffffc, RZ, 0xc0, !PT ;  /* 0x0ffffffc14147812 */ /* 0x000fe200078ec0ff */
[----:B------:R-:W0:Y:S01]  /*3f60*/  MUFU.RCP R21, R24 ;  /* 0x0000001800157308 */ /* 0x000e220000001000 */
[----:B------:R-:W-:-:S03]  /*3f70*/  LOP3.LUT R54, R61, 0x140, RZ, 0xfc, !PT ;  /* 0x000001403d367812 */ /* 0x000fc600078efcff */
[----:B------:R-:W-:Y:S01]  /*3f80*/  VIADD R20, R20, UR4 ;  /* 0x0000000414147c36 */ /* 0x000fe20008000000 */
[----:B------:R-:W-:-:S03]  /*3f90*/  LOP3.LUT R51, R61, 0x180, RZ, 0xfc, !PT ;  /* 0x000001803d337812 */ /* 0x000fc600078efcff */
[----:B------:R-:W-:Y:S01]  /*3fa0*/  IMAD R49, R49, 0x4, R20 ;  /* 0x0000000431317824 */ /* 0x000fe200078e0214 */
[----:B------:R-:W-:Y:S01]  /*3fb0*/  SHF.R.U32.HI R20, RZ, 0x4, R54 ;  /* 0x00000004ff147819 */ /* 0x000fe20000011636 */
[----:B------:R-:W-:Y:S01]  /*3fc0*/  IMAD R47, R47, 0x4, R22 ;  /* 0x000000042f2f7824 */ /* 0x000fe200078e0216 */
[----:B------:R-:W1:Y:S01]  /*3fd0*/  MUFU.RCP R29, R29 ;  /* 0x0000001d001d7308 */ /* 0x000e620000001000 */
[----:B------:R-:W-:Y:S02]  /*3fe0*/  SHF.R.U32.HI R22, RZ, 0x4, R51 ;  /* 0x00000004ff167819 */ /* 0x000fe40000011633 */
[----:B------:R-:W-:Y:S01]  /*3ff0*/  LOP3.LUT R20, R20, 0xffffffc, RZ, 0xc0, !PT ;  /* 0x0ffffffc14147812 */ /* 0x000fe200078ec0ff */
[----:B0-----:R-:W-:Y:S01]  /*4000*/  FMUL R21, R21, R4 ;  /* 0x0000000415157220 */ /* 0x001fe20000400000 */
[----:B------:R-:W-:Y:S01]  /*4010*/  LOP3.LUT R4, R61, 0x1c0, RZ, 0xfc, !PT ;  /* 0x000001c03d047812 */ /* 0x000fe200078efcff */
[----:B------:R-:W-:Y:S01]  /*4020*/  VIADD R34, R23, UR4 ;  /* 0x0000000417227c36 */ /* 0x000fe20008000000 */
[----:B------:R-:W-:Y:S01]  /*4030*/  LOP3.LUT R22, R22, 0xffffffc, RZ, 0xc0, !PT ;  /* 0x0ffffffc16167812 */ /* 0x000fe200078ec0ff */
[----:B------:R-:W-:Y:S01]  /*4040*/  VIADD R23, R20, UR4 ;  /* 0x0000000414177c36 */ /* 0x000fe20008000000 */
[----:B------:R-:W-:-:S03]  /*4050*/  SHF.R.U32.HI R20, RZ, 0x4, R4 ;  /* 0x00000004ff147819 */ /* 0x000fc60000011604 */
[----:B------:R-:W-:Y:S01]  /*4060*/  VIADD R22, R22, UR4 ;  /* 0x0000000416167c36 */ /* 0x000fe20008000000 */
[----:B------:R-:W-:Y:S01]  /*4070*/  LOP3.LUT R20, R20, 0xffffffc, RZ, 0xc0, !PT ;  /* 0x0ffffffc14147812 */ /* 0x000fe200078ec0ff */
[----:B------:R-:W-:Y:S02]  /*4080*/  IMAD R54, R54, 0x4, R23 ;  /* 0x0000000436367824 */ /* 0x000fe400078e0217 */
[----:B------:R-:W-:Y:S02]  /*4090*/  IMAD R51, R51, 0x4, R22 ;  /* 0x0000000433337824 */ /* 0x000fe400078e0216 */
[----:B-1----:R-:W-:Y:S01]  /*40a0*/  FMUL R22, R29, R30 ;  /* 0x0000001e1d167220 */ /* 0x002fe20000400000 */
[----:B------:R-:W-:Y:S01]  /*40b0*/  FMUL R23, R21, R40 ;  /* 0x0000002815177220 */ /* 0x000fe20000400000 */
[----:B------:R-:W-:Y:S01]  /*40c0*/  VIADD R21, R20, UR4 ;  /* 0x0000000414157c36 */ /* 0x000fe20008000000 */
[C---:B------:R-:W-:Y:S01]  /*40d0*/  LOP3.LUT R30, R61.reuse, 0x240, RZ, 0xfc, !PT ;  /* 0x000002403d1e7812 */ /* 0x040fe200078efcff */
[----:B------:R-:W-:Y:S01]  /*40e0*/  FMUL R22, R22, R25 ;  /* 0x0000001916167220 */ /* 0x000fe20000400000 */
[----:B------:R-:W-:Y:S01]  /*40f0*/  LOP3.LUT R29, R61, 0x200, RZ, 0xfc, !PT ;  /* 0x000002003d1d7812 */ /* 0x000fe200078efcff */
[----:B------:R-:W-:-:S02]  /*4100*/  IMAD R4, R4, 0x4, R21 ;  /* 0x0000000404047824 */ /* 0x000fc400078e0215 */
[----:B------:R-:W-:Y:S01]  /*4110*/  FFMA R21, R32, R23, R36 ;  /* 0x0000001720157223 */ /* 0x000fe20000000024 */
[----:B------:R-:W-:Y:S01]  /*4120*/  FFMA R20, R33, R22, R37 ;  /* 0x0000001621147223 */ /* 0x000fe20000000025 */
[----:B------:R-:W-:Y:S02]  /*4130*/  SHF.R.U32.HI R23, RZ, 0x4, R30 ;  /* 0x00000004ff177819 */ /* 0x000fe4000001161e */
[----:B------:R-:W-:Y:S02]  /*4140*/  SHF.R.U32.HI R22, RZ, 0x4, R29 ;  /* 0x00000004ff167819 */ /* 0x000fe4000001161d */
[----:B------:R-:W-:Y:S02]  /*4150*/  LOP3.LUT R32, R61, 0x280, RZ, 0xfc, !PT ;  /* 0x000002803d207812 */ /* 0x000fe400078efcff */
[----:B------:R-:W-:Y:S02]  /*4160*/  LOP3.LUT R23, R23, 0xffffffc, RZ, 0xc0, !PT ;  /* 0x0ffffffc17177812 */ /* 0x000fe400078ec0ff */
[----:B------:R-:W-:-:S02]  /*4170*/  LOP3.LUT R22, R22, 0xffffffc, RZ, 0xc0, !PT ;  /* 0x0ffffffc16167812 */ /* 0x000fc400078ec0ff */
[----:B------:R-:W-:Y:S01]  /*4180*/  SHF.R.U32.HI R24, RZ, 0x4, R32 ;  /* 0x00000004ff187819 */ /* 0x000fe20000011620 */
[----:B------:R-:W-:Y:S01]  /*4190*/  VIADD R23, R23, UR4 ;  /* 0x0000000417177c36 */ /* 0x000fe20008000000 */
[C---:B------:R-:W-:Y:S01]  /*41a0*/  LOP3.LUT R36, R61.reuse, 0x2c0, RZ, 0xfc, !PT ;  /* 0x000002c03d247812 */ /* 0x040fe200078efcff */
[----:B------:R-:W-:Y:S01]  /*41b0*/  VIADD R22, R22, UR4 ;  /* 0x0000000416167c36 */ /* 0x000fe20008000000 */
[----:B------:R-:W-:Y:S01]  /*41c0*/  LOP3.LUT R24, R24, 0xffffffc, RZ, 0xc0, !PT ;  /* 0x0ffffffc18187812 */ /* 0x000fe200078ec0ff */
[----:B------:R-:W-:Y:S01]  /*41d0*/  IMAD R30, R30, 0x4, R23 ;  /* 0x000000041e1e7824 */ /* 0x000fe200078e0217 */
[----:B------:R-:W-:Y:S01]  /*41e0*/  LOP3.LUT R33, R61, 0x300, RZ, 0xfc, !PT ;  /* 0x000003003d217812 */ /* 0x000fe200078efcff */
[----:B------:R-:W-:Y:S01]  /*41f0*/  IMAD R29, R29, 0x4, R22 ;  /* 0x000000041d1d7824 */ /* 0x000fe200078e0216 */
[----:B------:R-:W-:Y:S01]  /*4200*/  SHF.R.U32.HI R22, RZ, 0x4, R36 ;  /* 0x00000004ff167819 */ /* 0x000fe20000011624 */
[----:B------:R-:W-:Y:S01]  /*4210*/  VIADD R23, R24, UR4 ;  /* 0x0000000418177c36 */ /* 0x000fe20008000000 */
[----:B------:R-:W0:Y:S02]  /*4220*/  MUFU.RCP R26, R26 ;  /* 0x0000001a001a7308 */ /* 0x000e240000001000 */
[----:B------:R-:W-:Y:S01]  /*4230*/  LOP3.LUT R22, R22, 0xffffffc, RZ, 0xc0, !PT ;  /* 0x0ffffffc16167812 */ /* 0x000fe200078ec0ff */
[----:B------:R-:W-:Y:S01]  /*4240*/  IMAD R32, R32, 0x4, R23 ;  /* 0x0000000420207824 */ /* 0x000fe200078e0217 */
[----:B------:R-:W-:-:S02]  /*4250*/  SHF.R.U32.HI R23, RZ, 0x4, R33 ;  /* 0x00000004ff177819 */ /* 0x000fc40000011621 */
[----:B------:R-:W-:Y:S02]  /*4260*/  LOP3.LUT R37, R61, 0x340, RZ, 0xfc, !PT ;  /* 0x000003403d257812 */ /* 0x000fe400078efcff */
[----:B------:R-:W-:Y:S01]  /*4270*/  LOP3.LUT R24, R23, 0xffffffc, RZ, 0xc0, !PT ;  /* 0x0ffffffc17187812 */ /* 0x000fe200078ec0ff */
[----:B------:R-:W-:Y:S01]  /*4280*/  VIADD R23, R22, UR4 ;  /* 0x0000000416177c36 */ /* 0x000fe20008000000 */
[----:B------:R-:W-:Y:S01]  /*4290*/  SHF.R.U32.HI R22, RZ, 0x4, R37 ;  /* 0x00000004ff167819 */ /* 0x000fe20000011625 */
[----:B------:R-:W1:Y:S01]  /*42a0*/  MUFU.RCP R67, R67 ;  /* 0x0000004300437308 */ /* 0x000e620000001000 */
[----:B------:R-:W-:Y:S01]  /*42b0*/  LOP3.LUT R73, R73, 0x3c, RZ, 0xc0, !PT ;  /* 0x0000003c49497812 */ /* 0x000fe200078ec0ff */
[----:B------:R-:W-:Y:S01]  /*42c0*/  VIADD R24, R24, UR4 ;  /* 0x0000000418187c36 */ /* 0x000fe20008000000 */
[----:B------:R-:W-:Y:S01]  /*42d0*/  LOP3.LUT R22, R22, 0xffffffc, RZ, 0xc0, !PT ;  /* 0x0ffffffc16167812 */ /* 0x000fe200078ec0ff */
[----:B------:R-:W-:Y:S02]  /*42e0*/  @!P2 FMUL R69, R69, 16777216 ;  /* 0x4b8000004545a820 */ /* 0x000fe40000400000 */
[----:B------:R-:W-:-:S02]  /*42f0*/  VIADD R8, R73, UR4 ;  /* 0x0000000449087c36 */ /* 0x000fc40008000000 */
[----:B------:R-:W-:Y:S02]  /*4300*/  IMAD R33, R33, 0x4, R24 ;  /* 0x0000000421217824 */ /* 0x000fe400078e0218 */
[----:B0-----:R-:W-:Y:S01]  /*4310*/  FMUL R24, R26, R27 ;  /* 0x0000001b1a187220 */ /* 0x001fe20000400000 */
[----:B------:R-:W-:Y:S02]  /*4320*/  VIADD R22, R22, UR4 ;  /* 0x0000000416167c36 */ /* 0x000fe40008000000 */
[----:B------:R-:W-:Y:S01]  /*4330*/  @!P6 FMUL R70, R70, 16777216 ;  /* 0x4b8000004646e820 */ /* 0x000fe20000400000 */
[C---:B------:R-:W-:Y:S02]  /*4340*/  IMAD R8, R65.reuse, 0x4, R8 ;  /* 0x0000000441087824 */ /* 0x040fe400078e0208 */
[C---:B------:R-:W-:Y:S02]  /*4350*/  IMAD R34, R65.reuse, 0x4, R34 ;  /* 0x0000000441227824 */ /* 0x040fe400078e0222 */
[----:B------:R-:W-:-:S02]  /*4360*/  IMAD R38, R65, 0x4, R38 ;  /* 0x0000000441267824 */ /* 0x000fc400078e0226 */
[----:B------:R-:W-:Y:S01]  /*4370*/  FMUL R55, R55, R24 ;  /* 0x0000001837377220 */ /* 0x000fe20000400000 */
[----:B------:R-:W-:Y:S01]  /*4380*/  IMAD R36, R36, 0x4, R23 ;  /* 0x0000000424247824 */ /* 0x000fe200078e0217 */
[----:B------:R-:W0:Y:S01]  /*4390*/  MUFU.RCP R69, R69 ;  /* 0x0000004500457308 */ /* 0x000e220000001000 */
[----:B------:R-:W-:Y:S02]  /*43a0*/  IMAD R37, R37, 0x4, R22 ;  /* 0x0000000425257824 */ /* 0x000fe400078e0216 */
[----:B------:R-:W-:Y:S01]  /*43b0*/  @!P2 FMUL R56, R56, 16777216 ;  /* 0x4b8000003838a820 */ /* 0x000fe20000400000 */
[----:B------:R-:W-:Y:S01]  /*43c0*/  ISETP.NE.AND P2, PT, R63, RZ, PT ;  /* 0x000000ff3f00720c */ /* 0x000fe20003f45270 */
[----:B-1----:R-:W-:-:S03]  /*43d0*/  FMUL R63, R67, R68 ;  /* 0x00000044433f7220 */ /* 0x002fc60000400000 */
[----:B------:R-:W1:Y:S01]  /*43e0*/  MUFU.RCP R23, R70 ;  /* 0x0000004600177308 */ /* 0x000e620000001000 */
[----:B------:R-:W-:Y:S01]  /*43f0*/  FMUL R50, R50, R63 ;  /* 0x0000003f32327220 */ /* 0x000fe20000400000 */
[----:B------:R-:W-:Y:S01]  /*4400*/  @!P6 FMUL R58, R58, 16777216 ;  /* 0x4b8000003a3ae820 */ /* 0x000fe20000400000 */
[----:B0-----:R-:W-:Y:S01]  /*4410*/  FMUL R69, R69, R56 ;  /* 0x0000003845457220 */ /* 0x001fe20000400000 */
[----:B------:R-:W-:-:S03]  /*4420*/  LOP3.LUT R56, R61, 0x3c0, RZ, 0xfc, !PT ;  /* 0x000003c03d387812 */ /* 0x000fc600078efcff */
[----:B------:R-:W-:Y:S01]  /*4430*/  FMUL R48, R48, R69 ;  /* 0x0000004530307220 */ /* 0x000fe20000400000 */
[----:B-1----:R-:W-:-:S04]  /*4440*/  FMUL R23, R23, R58 ;  /* 0x0000003a17177220 */ /* 0x002fc80000400000 */
[----:B------:R-:W-:Y:S01]  /*4450*/  FMUL R58, R28, R23 ;  /* 0x000000171c3a7220 */ /* 0x000fe20000400000 */
[----:B------:R-:W-:-:S05]  /*4460*/  LEA.HI R28, R60, UR4, RZ, 0x1c ;  /* 0x000000043c1c7c11 */ /* 0x000fca000f8fe0ff */
[----:B------:R-:W-:Y:S01]  /*4470*/  IMAD R28, R61, 0x4, R28 ;  /* 0x000000043d1c7824 */ /* 0x000fe200078e021c */
[----:B--2---:R-:W-:Y:S02]  /*4480*/  SEL R65, R12, RZ, P1 ;  /* 0x000000ff0c417207 */ /* 0x004fe40000800000 */
[----:B------:R-:W-:Y:S02]  /*4490*/  SEL R26, R13, RZ, P1 ;  /* 0x000000ff0d1a7207 */ /* 0x000fe40000800000 */
[----:B------:R-:W-:Y:S02]  /*44a0*/  SEL R22, R14, RZ, P1 ;  /* 0x000000ff0e167207 */ /* 0x000fe40000800000 */
[----:B------:R-:W-:Y:S02]  /*44b0*/  SEL R24, R15, RZ, P1 ;  /* 0x000000ff0f187207 */ /* 0x000fe40000800000 */
[----:B------:R-:W0:Y:S01]  /*44c0*/  LDS.128 R12, [R46] ;  /* 0x000000002e0c7984 */ /* 0x000e220000000c00 */
[----:B---3--:R-:W-:-:S02]  /*44d0*/  SEL R16, R16, RZ, P1 ;  /* 0x000000ff10107207 */ /* 0x008fc40000800000 */
[----:B------:R-:W-:Y:S02]  /*44e0*/  SEL R17, R17, RZ, P1 ;  /* 0x000000ff11117207 */ /* 0x000fe40000800000 */
[----:B------:R-:W-:Y:S01]  /*44f0*/  SEL R27, R18, RZ, P1 ;  /* 0x000000ff121b7207 */ /* 0x000fe20000800000 */
[----:B------:R-:W-:Y:S01]  /*4500*/  FFMA R16, R65, R55, R16 ;  /* 0x0000003741107223 */ /* 0x000fe20000000010 */
[----:B------:R-:W-:Y:S02]  /*4510*/  SEL R25, R19, RZ, P1 ;  /* 0x000000ff13197207 */ /* 0x000fe40000800000 */
[----:B------:R-:W-:-:S04]  /*4520*/  FSETP.GEU.AND P1, PT, R21, RZ, PT ;  /* 0x000000ff1500720b */ /* 0x000fc80003f2e000 */
[----:B------:R-:W-:Y:S02]  /*4530*/  FSEL R55, R21, RZ, P1 ;  /* 0x000000ff15377208 */ /* 0x000fe40000800000 */
[----:B------:R-:W-:Y:S01]  /*4540*/  FSETP.GEU.AND P1, PT, R16, RZ, PT ;  /* 0x000000ff1000720b */ /* 0x000fe20003f2e000 */
[----:B------:R-:W-:-:S03]  /*4550*/  FFMA R21, R26, R50, R17 ;  /* 0x000000321a157223 */ /* 0x000fc60000000011 */
[----:B------:R-:W-:Y:S02]  /*4560*/  @P0 FSEL R55, R16, RZ, P1 ;  /* 0x000000ff10370208 */ /* 0x000fe40000800000 */
[C---:B------:R-:W-:Y:S01]  /*4570*/  FSETP.GEU.AND P1, PT, R20.reuse, RZ, PT ;  /* 0x000000ff1400720b */ /* 0x040fe20003f2e000 */
[----:B------:R-:W1:Y:S03]  /*4580*/  LDS.128 R16, [R46+0x10] ;  /* 0x000010002e107984 */ /* 0x000e660000000c00 */
[----:B------:R-:W-:Y:S02]  /*4590*/  FSEL R40, R20, RZ, P1 ;  /* 0x000000ff14287208 */ /* 0x000fe40000800000 */
[----:B------:R-:W-:Y:S01]  /*45a0*/  FSETP.GEU.AND P1, PT, R21, RZ, PT ;  /* 0x000000ff1500720b */ /* 0x000fe20003f2e000 */
[----:B------:R-:W-:Y:S01]  /*45b0*/  FFMA R48, R22, R48, R27 ;  /* 0x0000003016307223 */ /* 0x000fe2000000001b */
[----:B------:R-:W-:-:S02]  /*45c0*/  LOP3.LUT R50, R61, 0x380, RZ, 0xfc, !PT ;  /* 0x000003803d327812 */ /* 0x000fc400078efcff */
[----:B------:R-:W-:Y:S02]  /*45d0*/  @P0 FSEL R40, R21, RZ, P1 ;  /* 0x000000ff15280208 */ /* 0x000fe40000800000 */
[C---:B------:R-:W-:Y:S01]  /*45e0*/  FSETP.GEU.AND P1, PT, R62.reuse, RZ, PT ;  /* 0x000000ff3e00720b */ /* 0x040fe20003f2e000 */
[----:B------:R-:W2:Y:S01]  /*45f0*/  LDS.128 R20, [R46+0x20] ;  /* 0x000020002e147984 */ /* 0x000ea20000000c00 */
[----:B------:R-:W-:Y:S02]  /*4600*/  SHF.R.U32.HI R26, RZ, 0x4, R50 ;  /* 0x00000004ff1a7819 */ /* 0x000fe40000011632 */
[----:B------:R-:W-:Y:S02]  /*4610*/  SHF.R.U32.HI R27, RZ, 0x4, R56 ;  /* 0x00000004ff1b7819 */ /* 0x000fe40000011638 */
[----:B------:R-:W-:Y:S02]  /*4620*/  FSEL R61, R62, RZ, P1 ;  /* 0x000000ff3e3d7208 */ /* 0x000fe40000800000 */
[----:B------:R-:W-:-:S02]  /*4630*/  FSETP.GEU.AND P1, PT, R48, RZ, PT ;  /* 0x000000ff3000720b */ /* 0x000fc40003f2e000 */
[----:B------:R-:W-:Y:S02]  /*4640*/  LOP3.LUT R26, R26, 0xffffffc, RZ, 0xc0, !PT ;  /* 0x0ffffffc1a1a7812 */ /* 0x000fe400078ec0ff */
[----:B------:R-:W-:Y:S01]  /*4650*/  LOP3.LUT R27, R27, 0xffffffc, RZ, 0xc0, !PT ;  /* 0x0ffffffc1b1b7812 */ /* 0x000fe200078ec0ff */
[----:B------:R-:W-:Y:S01]  /*4660*/  FFMA R58, R24, R58, R25 ;  /* 0x0000003a183a7223 */ /* 0x000fe20000000019 */
[----:B------:R-:W-:Y:S02]  /*4670*/  @P0 FSEL R61, R48, RZ, P1 ;  /* 0x000000ff303d0208 */ /* 0x000fe40000800000 */
[----:B------:R-:W-:Y:S01]  /*4680*/  FSETP.GEU.AND P1, PT, R35, RZ, PT ;  /* 0x000000ff2300720b */ /* 0x000fe20003f2e000 */
[----:B------:R-:W-:Y:S02]  /*4690*/  VIADD R63, R26, UR4 ;  /* 0x000000041a3f7c36 */ /* 0x000fe40008000000 */
[----:B------:R-:W-:Y:S01]  /*46a0*/  VIADD R65, R27, UR4 ;  /* 0x000000041b417c36 */ /* 0x000fe20008000000 */
[----:B------:R-:W-:Y:S01]  /*46b0*/  FSEL R48, R35, RZ, P1 ;  /* 0x000000ff23307208 */ /* 0x000fe20000800000 */
[----:B------:R3:W4:Y:S01]  /*46c0*/  LDS.128 R24, [R46+0x30] ;  /* 0x000030002e187984 */ /* 0x0007220000000c00 */
[----:B------:R-:W-:Y:S01]  /*46d0*/  BAR.SYNC.DEFER_BLOCKING 0x0 ;  /* 0x0000000000007b1d */ /* 0x000fe20000010000 */
[----:B------:R-:W-:Y:S01]  /*46e0*/  FSETP.GEU.AND P1, PT, R58, RZ, PT ;  /* 0x000000ff3a00720b */ /* 0x000fe20003f2e000 */
[----:B------:R-:W-:-:S02]  /*46f0*/  IMAD R35, R50, 0x4, R63 ;  /* 0x0000000432237824 */ /* 0x000fc400078e023f */
[----:B------:R-:W-:Y:S01]  /*4700*/  IMAD R50, R56, 0x4, R65 ;  /* 0x0000000438327824 */ /* 0x000fe200078e0241 */
[----:B------:R-:W-:Y:S01]  /*4710*/  @P0 FSEL R48, R58, RZ, P1 ;  /* 0x000000ff3a300208 */ /* 0x000fe20000800000 */
[C---:B0-----:R-:W-:Y:S01]  /*4720*/  FADD R56, R15.reuse, R5 ;  /* 0x000000050f387221 */ /* 0x041fe20000000000 */
[----:B------:R-:W-:Y:S01]  /*4730*/  FSETP.GEU.AND P0, PT, R15, -R5, PT ;  /* 0x800000050f00720b */ /* 0x000fe20003f0e000 */
[----:B------:R-:W-:Y:S01]  /*4740*/  ULDC.64 UR4, c[0x0][0x270] ;  /* 0x00009c0000047ab9 */ /* 0x000fe20000000a00 */
[C---:B------:R-:W-:Y:S01]  /*4750*/  FSETP.GEU.AND P1, PT, R14.reuse, -R3, PT ;  /* 0x800000030e00720b */ /* 0x040fe20003f2e000 */
[----:B------:R-:W-:Y:S01]  /*4760*/  FADD R3, R14, R3 ;  /* 0x000000030e037221 */ /* 0x000fe20000000000 */
[C---:B------:R-:W-:Y:S01]  /*4770*/  FADD R5, R13.reuse, R7 ;  /* 0x000000070d057221 */ /* 0x040fe20000000000 */
[----:B------:R-:W-:Y:S02]  /*4780*/  FSEL R14, R56, RZ, P0 ;  /* 0x000000ff380e7208 */ /* 0x000fe40000000000 */
[----:B------:R-:W-:Y:S01]  /*4790*/  FSETP.GEU.AND P0, PT, R13, -R7, PT ;  /* 0x800000070d00720b */ /* 0x000fe20003f0e000 */
[----:B------:R-:W-:Y:S01]  /*47a0*/  FADD R7, R12, R53 ;  /* 0x000000350c077221 */ /* 0x000fe20000000000 */
[----:B---3--:R-:W-:-:S02]  /*47b0*/  FSEL R46, R3, RZ, P1 ;  /* 0x000000ff032e7208 */ /* 0x008fc40000800000 */
[----:B------:R-:W-:Y:S02]  /*47c0*/  FSETP.GEU.AND P1, PT, R12, -R53, PT ;  /* 0x800000350c00720b */ /* 0x000fe40003f2e000 */
[----:B------:R-:W-:Y:S02]  /*47d0*/  FSEL R12, R5, RZ, P0 ;  /* 0x000000ff050c7208 */ /* 0x000fe40000000000 */
[C---:B-1----:R-:W-:Y:S01]  /*47e0*/  FSETP.GEU.AND P0, PT, R19.reuse, -R52, PT ;  /* 0x800000341300720b */ /* 0x042fe20003f0e000 */
[----:B------:R-:W-:Y:S01]  /*47f0*/  FADD R19, R19, R52 ;  /* 0x0000003413137221 */ /* 0x000fe20000000000 */
[----:B------:R-:W-:Y:S01]  /*4800*/  FSEL R13, R7, RZ, P1 ;  /* 0x000000ff070d7208 */ /* 0x000fe20000800000 */
[----:B------:R-:W-:Y:S01]  /*4810*/  FADD R3, R17, R9 ;  /* 0x0000000911037221 */ /* 0x000fe20000000000 */
[C---:B------:R-:W-:Y:S01]  /*4820*/  FSETP.GEU.AND P1, PT, R18.reuse, -R11, PT ;  /* 0x8000000b1200720b */ /* 0x040fe20003f2e000 */
[----:B------:R-:W-:Y:S01]  /*4830*/  FADD R11, R18, R11 ;  /* 0x0000000b120b7221 */ /* 0x000fe20000000000 */
[----:B------:R-:W-:-:S02]  /*4840*/  FSEL R19, R19, RZ, P0 ;  /* 0x000000ff13137208 */ /* 0x000fc40000000000 */
[----:B------:R-:W-:Y:S01]  /*4850*/  FSETP.GEU.AND P0, PT, R17, -R9, PT ;  /* 0x800000091100720b */ /* 0x000fe20003f0e000 */
[C---:B------:R-:W-:Y:S01]  /*4860*/  FADD R5, R16.reuse, R10 ;  /* 0x0000000a10057221 */ /* 0x040fe20000000000 */
[----:B------:R-:W-:Y:S02]  /*4870*/  FSEL R18, R11, RZ, P1 ;  /* 0x000000ff0b127208 */ /* 0x000fe40000800000 */
[----:B------:R-:W-:Y:S01]  /*4880*/  FSEL R9, R3, RZ, P0 ;  /* 0x000000ff03097208 */ /* 0x000fe20000000000 */
[C---:B--2---:R-:W-:Y:S01]  /*4890*/  FADD R3, R23.reuse, R43 ;  /* 0x0000002b17037221 */ /* 0x044fe20000000000 */
[----:B------:R-:W-:Y:S02]  /*48a0*/  FSETP.GEU.AND P1, PT, R16, -R10, PT ;  /* 0x8000000a1000720b */ /* 0x000fe40003f2e000 */
[----:B------:R-:W-:Y:S01]  /*48b0*/  FSETP.GEU.AND P0, PT, R23, -R43, PT ;  /* 0x8000002b1700720b */ /* 0x000fe20003f0e000 */
[----:B------:R-:W-:Y:S01]  /*48c0*/  FADD R7, R21, R44 ;  /* 0x0000002c15077221 */ /* 0x000fe20000000000 */
[----:B------:R-:W-:Y:S01]  /*48d0*/  FSEL R10, R5, RZ, P1 ;  /* 0x000000ff050a7208 */ /* 0x000fe20000800000 */
[----:B------:R-:W-:Y:S01]  /*48e0*/  FADD R5, R22, R42 ;  /* 0x0000002a16057221 */ /* 0x000fe20000000000 */
[----:B------:R-:W-:-:S02]  /*48f0*/  FSEL R3, R3, RZ, P0 ;  /* 0x000000ff03037208 */ /* 0x000fc40000000000 */
[----:B------:R-:W-:Y:S02]  /*4900*/  FSETP.GEU.AND P1, PT, R22, -R42, PT ;  /* 0x8000002a1600720b */ /* 0x000fe40003f2e000 */
[----:B------:R-:W-:Y:S01]  /*4910*/  FSETP.GEU.AND P0, PT, R21, -R44, PT ;  /* 0x8000002c1500720b */ /* 0x000fe20003f0e000 */
[C---:B------:R-:W-:Y:S01]  /*4920*/  FADD R42, R20.reuse, R45 ;  /* 0x0000002d142a7221 */ /* 0x040fe20000000000 */
[----:B------:R-:W-:Y:S02]  /*4930*/  FSEL R5, R5, RZ, P1 ;  /* 0x000000ff05057208 */ /* 0x000fe40000800000 */
[----:B------:R-:W-:Y:S02]  /*4940*/  FSEL R7, R7, RZ, P0 ;  /* 0x000000ff07077208 */ /* 0x000fe40000000000 */
[----:B------:R-:W-:Y:S02]  /*4950*/  FSETP.GEU.AND P1, PT, R20, -R45, PT ;  /* 0x8000002d1400720b */ /* 0x000fe40003f2e000 */
[C---:B----4-:R-:W-:Y:S01]  /*4960*/  FSETP.GEU.AND P0, PT, R26.reuse, -R61, PT ;  /* 0x8000003d1a00720b */ /* 0x050fe20003f0e000 */
[----:B------:R-:W-:Y:S01]  /*4970*/  FADD R26, R26, R61 ;  /* 0x0000003d1a1a7221 */ /* 0x000fe20000000000 */
[----:B------:R-:W-:Y:S01]  /*4980*/  FSEL R42, R42, RZ, P1 ;  /* 0x000000ff2a2a7208 */ /* 0x000fe20000800000 */
[C---:B------:R-:W-:Y:S01]  /*4990*/  FADD R44, R25.reuse, R40 ;  /* 0x00000028192c7221 */ /* 0x040fe20000000000 */
[----:B------:R0:W-:Y:S01]  /*49a0*/  STS [R28], R13 ;  /* 0x0000000d1c007388 */ /* 0x0001e20000000800 */
[----:B------:R-:W-:Y:S01]  /*49b0*/  FSETP.GEU.AND P1, PT, R25, -R40, PT ;  /* 0x800000281900720b */ /* 0x000fe20003f2e000 */
[----:B------:R-:W-:Y:S01]  /*49c0*/  FADD R15, R24, R55 ;  /* 0x00000037180f7221 */ /* 0x000fe20000000000 */
[----:B------:R-:W-:Y:S01]  /*49d0*/  FSEL R40, R26, RZ, P0 ;  /* 0x000000ff1a287208 */ /* 0x000fe20000000000 */
[----:B------:R-:W-:Y:S01]  /*49e0*/  STS [R39], R12 ;  /* 0x0000000c27007388 */ /* 0x000fe20000000800 */
[----:B------:R-:W-:-:S03]  /*49f0*/  FSETP.GEU.AND P0, PT, R24, -R55, PT ;  /* 0x800000371800720b */ /* 0x000fc60003f0e000 */
[----:B------:R-:W-:Y:S01]  /*4a00*/  STS [R41], R46 ;  /* 0x0000002e29007388 */ /* 0x000fe20000000800 */
[C---:B------:R-:W-:Y:S01]  /*4a10*/  FADD R11, R27.reuse, R48 ;  /* 0x000000301b0b7221 */ /* 0x040fe20000000000 */
[----:B------:R-:W-:Y:S02]  /*4a20*/  FSEL R44, R44, RZ, P1 ;  /* 0x000000ff2c2c7208 */ /* 0x000fe40000800000 */
[----:B------:R-:W-:Y:S01]  /*4a30*/  STS [R49], R14 ;  /* 0x0000000e31007388 */ /* 0x000fe20000000800 */
[----:B------:R-:W-:-:S03]  /*4a40*/  FSETP.GEU.AND P1, PT, R27, -R48, PT ;  /* 0x800000301b00720b */ /* 0x000fc60003f2e000 */
[----:B------:R-:W-:Y:S01]  /*4a50*/  STS [R47], R10 ;  /* 0x0000000a2f007388 */ /* 0x000fe20000000800 */
[----:B------:R-:W-:-:S03]  /*4a60*/  FSEL R48, R15, RZ, P0 ;  /* 0x000000ff0f307208 */ /* 0x000fc60000000000 */
[----:B------:R1:W-:Y:S04]  /*4a70*/  STS [R54], R9 ;  /* 0x0000000936007388 */ /* 0x0003e80000000800 */
[----:B------:R-:W-:Y:S01]  /*4a80*/  STS [R51], R18 ;  /* 0x0000001233007388 */ /* 0x000fe20000000800 */
[----:B------:R-:W-:-:S03]  /*4a90*/  FSEL R11, R11, RZ, P1 ;  /* 0x000000ff0b0b7208 */ /* 0x000fc60000800000 */
[----:B------:R-:W-:Y:S04]  /*4aa0*/  STS [R4], R19 ;  /* 0x0000001304007388 */ /* 0x000fe80000000800 */
[----:B------:R-:W-:Y:S04]  /*4ab0*/  STS [R29], R42 ;  /* 0x0000002a1d007388 */ /* 0x000fe80000000800 */
[----:B------:R-:W-:Y:S04]  /*4ac0*/  STS [R30], R7 ;  /* 0x000000071e007388 */ /* 0x000fe80000000800 */
[----:B------:R-:W-:Y:S04]  /*4ad0*/  STS [R32], R5 ;  /* 0x0000000520007388 */ /* 0x000fe80000000800 */
[----:B------:R-:W-:Y:S04]  /*4ae0*/  STS [R36], R3 ;  /* 0x0000000324007388 */ /* 0x000fe80000000800 */
[----:B------:R-:W-:Y:S04]  /*4af0*/  STS [R33], R48 ;  /* 0x0000003021007388 */ /* 0x000fe80000000800 */
[----:B------:R-:W-:Y:S04]  /*4b00*/  STS [R37], R44 ;  /* 0x0000002c25007388 */ /* 0x000fe80000000800 */
[----:B------:R-:W-:Y:S04]  /*4b10*/  STS [R35], R40 ;  /* 0x0000002823007388 */ /* 0x000fe80000000800 */
[----:B------:R-:W-:Y:S01]  /*4b20*/  STS [R50], R11 ;  /* 0x0000000b32007388 */ /* 0x000fe20000000800 */
[----:B------:R-:W-:Y:S01]  /*4b30*/  BAR.SYNC.DEFER_BLOCKING 0x0 ;  /* 0x0000000000007b1d */ /* 0x000fe20000010000 */
[----:B------:R-:W-:-:S04]  /*4b40*/  FSETP.GTU.AND P1, PT, R46, RZ, PT ;  /* 0x000000ff2e00720b */ /* 0x000fc80003f2c000 */
[----:B------:R-:W-:Y:S02]  /*4b50*/  SEL R52, RZ, 0x1, P1 ;  /* 0x00000001ff347807 */ /* 0x000fe40000800000 */
[----:B------:R-:W-:Y:S02]  /*4b60*/  FSETP.GTU.AND P1, PT, R12, RZ, PT ;  /* 0x000000ff0c00720b */ /* 0x000fe40003f2c000 */
[----:B------:R-:W-:Y:S02]  /*4b70*/  FSETP.GTU.AND P0, PT, R14, RZ, PT ;  /* 0x000000ff0e00720b */ /* 0x000fe40003f0c000 */
[----:B------:R-:W-:Y:S02]  /*4b80*/  SEL R45, RZ, 0x1, P1 ;  /* 0x00000001ff2d7807 */ /* 0x000fe40000800000 */
[----:B------:R-:W-:Y:S02]  /*4b90*/  FSETP.GTU.AND P1, PT, R19, RZ, PT ;  /* 0x000000ff1300720b */ /* 0x000fe40003f2c000 */
[----:B------:R-:W-:-:S02]  /*4ba0*/  SEL R43, RZ, 0x1, P0 ;  /* 0x00000001ff2b7807 */ /* 0x000fc40000000000 */
[----:B------:R-:W-:Y:S02]  /*4bb0*/  FSETP.GTU.AND P0, PT, R13, RZ, PT ;  /* 0x000000ff0d00720b */ /* 0x000fe40003f0c000 */
[----:B0-----:R-:W-:Y:S02]  /*4bc0*/  SEL R28, RZ, 0x1, P1 ;  /* 0x00000001ff1c7807 */ /* 0x001fe40000800000 */
[----:B------:R-:W-:Y:S01]  /*4bd0*/  FSETP.GTU.AND P1, PT, R18, RZ, PT ;  /* 0x000000ff1200720b */ /* 0x000fe20003f2c000 */
[----:B------:R-:W-:Y:S01]  /*4be0*/  LDS R12, [R8] ;  /* 0x00000000080c7984 */ /* 0x000fe20000000800 */
[----:B------:R-:W-:-:S03]  /*4bf0*/  SEL R56, RZ, 0x1, P0 ;  /* 0x00000001ff387807 */ /* 0x000fc60000000000 */
[----:B------:R-:W-:Y:S01]  /*4c00*/  LDS R13, [R8+0x4] ;  /* 0x00000400080d7984 */ /* 0x000fe20000000800 */
[----:B------:R-:W-:-:S03]  /*4c10*/  FSETP.GTU.AND P0, PT, R9, RZ, PT ;  /* 0x000000ff0900720b */ /* 0x000fc60003f0c000 */
[----:B------:R-:W-:Y:S04]  /*4c20*/  LDS R14, [R8+0x8] ;  /* 0x00000800080e7984 */ /* 0x000fe80000000800 */
[----:B------:R0:W2:Y:S01]  /*4c30*/  LDS R15, [R8+0xc] ;  /* 0x00000c00080f7984 */ /* 0x0000a20000000800 */
[----:B-1----:R-:W-:-:S03]  /*4c40*/  SEL R9, RZ, 0x1, P1 ;  /* 0x00000001ff097807 */ /* 0x002fc60000800000 */
[----:B------:R-:W-:Y:S04]  /*4c50*/  LDS R16, [R31+0x1000] ;  /* 0x001000001f107984 */ /* 0x000fe80000000800 */
[----:B------:R-:W-:Y:S04]  /*4c60*/  LDS R17, [R31+0x1004] ;  /* 0x001004001f117984 */ /* 0x000fe80000000800 */
[----:B------:R-:W-:Y:S04]  /*4c70*/  LDS R18, [R31+0x1008] ;  /* 0x001008001f127984 */ /* 0x000fe80000000800 */
[----:B------:R1:W3:Y:S01]  /*4c80*/  LDS R19, [R31+0x100c] ;  /* 0x00100c001f137984 */ /* 0x0002e20000000800 */
[----:B------:R-:W-:-:S03]  /*4c90*/  FSETP.GTU.AND P1, PT, R10, RZ, PT ;  /* 0x000000ff0a00720b */ /* 0x000fc60003f2c000 */
[----:B------:R-:W-:Y:S04]  /*4ca0*/  LDS R20, [R34+0x2000] ;  /* 0x0020000022147984 */ /* 0x000fe80000000800 */
[----:B------:R-:W-:Y:S04]  /*4cb0*/  LDS R21, [R34+0x2004] ;  /* 0x0020040022157984 */ /* 0x000fe80000000800 */
[----:B------:R-:W-:Y:S04]  /*4cc0*/  LDS R22, [R34+0x2008] ;  /* 0x0020080022167984 */ /* 0x000fe80000000800 */
[----:B------:R4:W5:Y:S04]  /*4cd0*/  LDS R23, [R34+0x200c] ;  /* 0x00200c0022177984 */ /* 0x0009680000000800 */
[----:B------:R-:W-:Y:S04]  /*4ce0*/  LDS R24, [R38+0x3000] ;  /* 0x0030000026187984 */ /* 0x000fe80000000800 */
[----:B------:R-:W-:Y:S04]  /*4cf0*/  LDS R25, [R38+0x3004] ;  /* 0x0030040026197984 */ /* 0x000fe80000000800 */
[----:B------:R-:W-:Y:S04]  /*4d00*/  LDS R26, [R38+0x3008] ;  /* 0x00300800261a7984 */ /* 0x000fe80000000800 */
[----:B------:R-:W2:Y:S01]  /*4d10*/  LDS R27, [R38+0x300c] ;  /* 0x00300c00261b7984 */ /* 0x000ea20000000800 */
[----:B0-----:R-:W-:-:S02]  /*4d20*/  SEL R8, RZ, 0x1, P0 ;  /* 0x00000001ff087807 */ /* 0x001fc40000000000 */
[----:B------:R-:W-:Y:S02]  /*4d30*/  FSETP.GTU.AND P0, PT, R3, RZ, PT ;  /* 0x000000ff0300720b */ /* 0x000fe40003f0c000 */
[----:B------:R-:W-:Y:S02]  /*4d40*/  SEL R3, RZ, 0x1, P1 ;  /* 0x00000001ff037807 */ /* 0x000fe40000800000 */
[----:B------:R-:W-:Y:S02]  /*4d50*/  FSETP.GTU.AND P1, PT, R5, RZ, PT ;  /* 0x000000ff0500720b */ /* 0x000fe40003f2c000 */
[----:B------:R-:W0:Y:S01]  /*4d60*/  LDC.64 R4, c[0x0][0x268] ;  /* 0x00009a00ff047b82 */ /* 0x000e220000000a00 */
[----:B------:R-:W-:Y:S02]  /*4d70*/  SEL R10, RZ, 0x1, P0 ;  /* 0x00000001ff0a7807 */ /* 0x000fe40000000000 */
[----:B------:R-:W-:Y:S02]  /*4d80*/  FSETP.GTU.AND P0, PT, R7, RZ, PT ;  /* 0x000000ff0700720b */ /* 0x000fe40003f0c000 */
[----:B------:R-:W-:-:S02]  /*4d90*/  SEL R7, RZ, 0x1, P1 ;  /* 0x00000001ff077807 */ /* 0x000fc40000800000 */
[----:B------:R-:W-:Y:S02]  /*4da0*/  FSETP.GTU.AND P1, PT, R42, RZ, PT ;  /* 0x000000ff2a00720b */ /* 0x000fe40003f2c000 */
[----:B-1----:R-:W-:Y:S02]  /*4db0*/  SEL R31, RZ, 0x1, P0 ;  /* 0x00000001ff1f7807 */ /* 0x002fe40000000000 */
[----:B------:R-:W-:Y:S02]  /*4dc0*/  SEL R32, RZ, 0x1, P1 ;  /* 0x00000001ff207807 */ /* 0x000fe40000800000 */
[----:B------:R-:W-:Y:S02]  /*4dd0*/  FSETP.GTU.AND P0, PT, R11, RZ, PT ;  /* 0x000000ff0b00720b */ /* 0x000fe40003f0c000 */
[----:B------:R-:W-:Y:S02]  /*4de0*/  FSETP.GTU.AND P1, PT, R40, RZ, PT ;  /* 0x000000ff2800720b */ /* 0x000fe40003f2c000 */
[----:B------:R-:W-:-:S02]  /*4df0*/  SEL R11, RZ, 0x1, P0 ;  /* 0x00000001ff0b7807 */ /* 0x000fc40000000000 */
[----:B----4-:R-:W-:Y:S02]  /*4e00*/  SEL R34, RZ, 0x1, P1 ;  /* 0x00000001ff227807 */ /* 0x010fe40000800000 */
[----:B------:R-:W-:Y:S02]  /*4e10*/  FSETP.GTU.AND P0, PT, R44, RZ, PT ;  /* 0x000000ff2c00720b */ /* 0x000fe40003f0c000 */
[----:B------:R-:W-:Y:S02]  /*4e20*/  FSETP.GTU.AND P1, PT, R48, RZ, PT ;  /* 0x000000ff3000720b */ /* 0x000fe40003f2c000 */
[----:B------:R-:W-:Y:S02]  /*4e30*/  ISETP.NE.AND P6, PT, R64, RZ, PT ;  /* 0x000000ff4000720c */ /* 0x000fe40003fc5270 */
[----:B------:R-:W-:Y:S02]  /*4e40*/  PRMT R29, R3, 0x3340, R8 ;  /* 0x00003340031d7816 */ /* 0x000fe40000000008 */
[----:B------:R-:W-:-:S02]  /*4e50*/  SEL R3, RZ, 0x1, P0 ;  /* 0x00000001ff037807 */ /* 0x000fc40000000000 */
[----:B------:R-:W-:Y:S02]  /*4e60*/  SEL R8, RZ, 0x1, P1 ;  /* 0x00000001ff087807 */ /* 0x000fe40000800000 */
[----:B------:R-:W-:Y:S02]  /*4e70*/  PRMT R28, R9, 0x3340, R28 ;  /* 0x00003340091c7816 */ /* 0x000fe4000000001c */
[----:B------:R-:W-:Y:S01]  /*4e80*/  PRMT R33, R8, 0x3340, R3 ;  /* 0x0000334008217816 */ /* 0x000fe20000000003 */
[----:B0-----:R-:W-:Y:S01]  /*4e90*/  IMAD.WIDE R8, R0, 0x4, R4 ;  /* 0x0000000400087825 */ /* 0x001fe200078e0204 */
[----:B------:R-:W-:-:S03]  /*4ea0*/  PRMT R30, R7, 0x3340, R10 ;  /* 0x00003340071e7816 */ /* 0x000fc6000000000a */
[----:B------:R-:W-:Y:S01]  /*4eb0*/  IMAD.WIDE R2, R2, 0x4, R4 ;  /* 0x0000000402027825 */ /* 0x000fe200078e0204 */
[----:B------:R-:W-:-:S03]  /*4ec0*/  IADD3 R10, P0, R57, UR4, RZ ;  /* 0x00000004390a7c10 */ /* 0x000fc6000ff1e0ff */
[--C-:B------:R-:W-:Y:S01]  /*4ed0*/  IMAD.WIDE R6, R6, 0x4, R4.reuse ;  /* 0x0000000406067825 */ /* 0x100fe200078e0204 */
[----:B--2---:R0:W-:Y:S03]  /*4ee0*/  @P6 STG.E.128 desc[UR6][R8.64], R12 ;  /* 0x0000000c08006986 */ /* 0x0041e6000c101d06 */
[----:B------:R-:W-:Y:S01]  /*4ef0*/  IMAD.WIDE R4, R59, 0x4, R4 ;  /* 0x000000043b047825 */ /* 0x000fe200078e0204 */
[----:B---3--:R0:W-:Y:S01]  /*4f00*/  @P2 STG.E.128 desc[UR6][R2.64], R16 ;  /* 0x0000001002002986 */ /* 0x0081e2000c101d06 */
[----:B------:R-:W-:Y:S02]  /*4f10*/  PRMT R43, R52, 0x3340, R43 ;  /* 0x00003340342b7816 */ /* 0x000fe4000000002b */
[----:B------:R-:W-:Y:S01]  /*4f20*/  PRMT R56, R56, 0x3340, R45 ;  /* 0x0000334038387816 */ /* 0x000fe2000000002d */
[----:B-----5:R0:W-:Y:S01]  /*4f30*/  @P3 STG.E.128 desc[UR6][R6.64], R20 ;  /* 0x0000001406003986 */ /* 0x0201e2000c101d06 */
[----:B------:R-:W-:-:S02]  /*4f40*/  PRMT R31, R32, 0x3340, R31 ;  /* 0x00003340201f7816 */ /* 0x000fc4000000001f */
[----:B------:R-:W-:Y:S01]  /*4f50*/  PRMT R34, R34, 0x3340, R11 ;  /* 0x0000334022227816 */ /* 0x000fe2000000000b */
[----:B------:R0:W-:Y:S01]  /*4f60*/  @P4 STG.E.128 desc[UR6][R4.64], R24 ;  /* 0x0000001804004986 */ /* 0x0001e2000c101d06 */
[----:B------:R-:W-:Y:S02]  /*4f70*/  LEA.HI.X.SX32 R11, R57, UR5, 0x1, P0 ;  /* 0x00000005390b7c11 */ /* 0x000fe400080f0eff */
[----:B------:R-:W-:Y:S02]  /*4f80*/  PRMT R56, R56, 0x5410, R43 ;  /* 0x0000541038387816 */ /* 0x000fe4000000002b */
[----:B------:R-:W-:Y:S02]  /*4f90*/  PRMT R57, R29, 0x5410, R28 ;  /* 0x000054101d397816 */ /* 0x000fe4000000001c */
[----:B------:R-:W-:Y:S02]  /*4fa0*/  PRMT R58, R31, 0x5410, R30 ;  /* 0x000054101f3a7816 */ /* 0x000fe4000000001e */
[----:B------:R-:W-:Y:S01]  /*4fb0*/  PRMT R59, R33, 0x5410, R34 ;  /* 0x00005410213b7816 */ /* 0x000fe20000000022 */
[----:B0-----:R-:W-:Y:S06]  /*4fc0*/  @!P5 EXIT ;  /* 0x000000000000d94d */ /* 0x001fec0003800000 */
[----:B------:R-:W-:Y:S01]  /*4fd0*/  STG.E.128 desc[UR6][R10.64], R56 ;  /* 0x000000380a007986 */ /* 0x000fe2000c101d06 */
[----:B------:R-:W-:Y:S05]  /*4fe0*/  EXIT ;  /* 0x000000000000794d */ /* 0x000fea0003800000 */
.L_x_0:
[----:B------:R-:W-:-:S00]  /*4ff0*/  BRA `(.L_x_0) ;  /* 0xfffffffc00fc7947 */ /* 0x000fc0000383ffff */
[----:B------:R-:W-:-:S00]  /*5000*/  NOP ;  /* 0x0000000000007918 */ /* 0x000fc00000000000 */
[----:B------:R-:W-:-:S00]  /*5010*/  NOP ;  /* 0x0000000000007918 */ /* 0x000fc00000000000 */
[----:B------:R-:W-:-:S00]  /*5020*/  NOP ;  /* 0x0000000000007918 */ /* 0x000fc00000000000 */
[----:B------:R-:W-:-:S00]  /*5030*/  NOP ;  /* 0x0000000000007918 */ /* 0x000fc00000000000 */
[----:B------:R-:W-:-:S00]  /*5040*/  NOP ;  /* 0x0000000000007918 */ /* 0x000fc00000000000 */
[----:B------:R-:W-:-:S00]  /*5050*/  NOP ;  /* 0x0000000000007918 */ /* 0x000fc00000000000 */
[----:B------:R-:W-:-:S00]  /*5060*/  NOP ;  /* 0x0000000000007918 */ /* 0x000fc00000000000 */
[----:B------:R-:W-:-:S00]  /*5070*/  NOP ;  /* 0x0000000000007918 */ /* 0x000fc00000000000 */
.L_x_1:


//--------------------- .nv.global.init           --------------------------
	.section	.nv.global.init,"aw",@progbits
.nv.global.init:
	.type		_$_str,@object
	.size		_$_str,(_$_str_$_2 - _$_str)
_$_str:
        /*0000*/ 	.byte	0x5f, 0x5f, 0x43, 0x55, 0x44, 0x41, 0x5f, 0x46, 0x54, 0x5a, 0x00
	.type		_$_str_$_2,@object
	.size		_$_str_$_2,(.L_1 - _$_str_$_2)
_$_str_$_2:
        /*000b*/ 	.byte	0x5f, 0x5f, 0x43, 0x55, 0x44, 0x41, 0x5f, 0x50, 0x52, 0x45, 0x43, 0x5f, 0x53, 0x51, 0x52, 0x54
        /*001b*/ 	.byte	0x00
.L_1:


//--------------------- .nv.shared.triton_poi_fused_add_cat_clone_relu_threshold_backward_24 --------------------------
	.section	.nv.shared.triton_poi_fused_add_cat_clone_relu_threshold_backward_24,"aw",@nobits
	.sectionflags	@""
	.align	16
	.zero		1024


//--------------------- .nv.constant0.triton_poi_fused_add_cat_clone_relu_threshold_backward_24 --------------------------
	.section	.nv.constant0.triton_poi_fused_add_cat_clone_relu_threshold_backward_24,"a",@progbits
	.sectionflags	@""
	.align	4
.nv.constant0.triton_poi_fused_add_cat_clone_relu_threshold_backward_24:
	.zero		640
